//
// Generated by NVIDIA NVVM Compiler
//
// Compiler Build ID: CL-36424714
// Cuda compilation tools, release 13.0, V13.0.88
// Based on NVVM 20.0.0
//

.version 9.0
.target sm_100
.address_size 64

	// .globl	matmulKernel
// _ZZ12matmulKernelE3l_a has been demoted

.visible .entry matmulKernel(
	.param .u32 matmulKernel_param_0,
	.param .u32 matmulKernel_param_1,
	.param .u32 matmulKernel_param_2,
	.param .u64 .ptr .align 1 matmulKernel_param_3,
	.param .u64 .ptr .align 1 matmulKernel_param_4,
	.param .u64 .ptr .align 1 matmulKernel_param_5
)
{
	.reg .pred 	%p<10>;
	.reg .b32 	%r<99>;
	.reg .b32 	%f<474>;
	.reg .b64 	%rd<71>;
	// demoted variable
	.shared .align 4 .b8 _ZZ12matmulKernelE3l_a[8192];
	ld.param.u32 	%r22, [matmulKernel_param_1];
	ld.param.u32 	%r23, [matmulKernel_param_2];
	ld.param.u64 	%rd4, [matmulKernel_param_5];
	cvta.to.global.u64 	%rd1, %rd4;
	mov.u32 	%r1, %tid.x;
	mov.u32 	%r2, %tid.y;
	mov.u32 	%r3, %ctaid.y;
	shr.s32 	%r24, %r23, 31;
	shr.u32 	%r25, %r24, 25;
	add.s32 	%r26, %r23, %r25;
	shr.s32 	%r4, %r26, 7;
	setp.lt.s32 	%p1, %r23, 128;
	mov.f32 	%f458, 0f00000000;
	mov.f32 	%f459, %f458;
	mov.f32 	%f460, %f458;
	mov.f32 	%f461, %f458;
	mov.f32 	%f462, %f458;
	mov.f32 	%f463, %f458;
	mov.f32 	%f464, %f458;
	mov.f32 	%f465, %f458;
	mov.f32 	%f466, %f458;
	mov.f32 	%f467, %f458;
	mov.f32 	%f468, %f458;
	mov.f32 	%f469, %f458;
	mov.f32 	%f470, %f458;
	mov.f32 	%f471, %f458;
	mov.f32 	%f472, %f458;
	mov.f32 	%f473, %f458;
	@%p1 bra 	$L__BB0_12;
	shl.b32 	%r28, %r2, 5;
	add.s32 	%r5, %r28, %r1;
	shl.b32 	%r6, %r4, 7;
	mov.b32 	%r93, 0;
	mov.f32 	%f458, 0f00000000;
	mul.wide.s32 	%rd46, %r22, 4;
$L__BB0_2:
	ld.param.u64 	%rd70, [matmulKernel_param_4];
	shl.b32 	%r29, %r93, 7;
	add.s32 	%r30, %r29, %r5;
	mul.lo.s32 	%r31, %r3, %r6;
	shl.b32 	%r32, %r31, 4;
	add.s32 	%r33, %r30, %r32;
	cvta.to.global.u64 	%rd5, %rd70;
	mul.wide.u32 	%rd6, %r33, 4;
	add.s64 	%rd7, %rd5, %rd6;
	ld.global.f32 	%f147, [%rd7];
	shl.b32 	%r34, %r5, 2;
	mov.u32 	%r35, _ZZ12matmulKernelE3l_a;
	add.s32 	%r36, %r35, %r34;
	st.shared.f32 	[%r36], %f147;
	add.s32 	%r37, %r33, %r6;
	mul.wide.u32 	%rd8, %r37, 4;
	add.s64 	%rd9, %rd5, %rd8;
	ld.global.f32 	%f148, [%rd9];
	st.shared.f32 	[%r36+512], %f148;
	add.s32 	%r38, %r37, %r6;
	mul.wide.u32 	%rd10, %r38, 4;
	add.s64 	%rd11, %rd5, %rd10;
	ld.global.f32 	%f149, [%rd11];
	st.shared.f32 	[%r36+1024], %f149;
	add.s32 	%r39, %r38, %r6;
	mul.wide.u32 	%rd12, %r39, 4;
	add.s64 	%rd13, %rd5, %rd12;
	ld.global.f32 	%f150, [%rd13];
	st.shared.f32 	[%r36+1536], %f150;
	add.s32 	%r40, %r39, %r6;
	mul.wide.u32 	%rd14, %r40, 4;
	add.s64 	%rd15, %rd5, %rd14;
	ld.global.f32 	%f151, [%rd15];
	st.shared.f32 	[%r36+2048], %f151;
	add.s32 	%r41, %r40, %r6;
	mul.wide.u32 	%rd16, %r41, 4;
	add.s64 	%rd17, %rd5, %rd16;
	ld.global.f32 	%f152, [%rd17];
	st.shared.f32 	[%r36+2560], %f152;
	add.s32 	%r42, %r41, %r6;
	mul.wide.u32 	%rd18, %r42, 4;
	add.s64 	%rd19, %rd5, %rd18;
	ld.global.f32 	%f153, [%rd19];
	st.shared.f32 	[%r36+3072], %f153;
	add.s32 	%r43, %r42, %r6;
	mul.wide.u32 	%rd20, %r43, 4;
	add.s64 	%rd21, %rd5, %rd20;
	ld.global.f32 	%f154, [%rd21];
	st.shared.f32 	[%r36+3584], %f154;
	add.s32 	%r44, %r43, %r6;
	mul.wide.u32 	%rd22, %r44, 4;
	add.s64 	%rd23, %rd5, %rd22;
	ld.global.f32 	%f155, [%rd23];
	st.shared.f32 	[%r36+4096], %f155;
	add.s32 	%r45, %r44, %r6;
	mul.wide.u32 	%rd24, %r45, 4;
	add.s64 	%rd25, %rd5, %rd24;
	ld.global.f32 	%f156, [%rd25];
	st.shared.f32 	[%r36+4608], %f156;
	add.s32 	%r46, %r45, %r6;
	mul.wide.u32 	%rd26, %r46, 4;
	add.s64 	%rd27, %rd5, %rd26;
	ld.global.f32 	%f157, [%rd27];
	st.shared.f32 	[%r36+5120], %f157;
	add.s32 	%r47, %r46, %r6;
	mul.wide.u32 	%rd28, %r47, 4;
	add.s64 	%rd29, %rd5, %rd28;
	ld.global.f32 	%f158, [%rd29];
	st.shared.f32 	[%r36+5632], %f158;
	add.s32 	%r48, %r47, %r6;
	mul.wide.u32 	%rd30, %r48, 4;
	add.s64 	%rd31, %rd5, %rd30;
	ld.global.f32 	%f159, [%rd31];
	st.shared.f32 	[%r36+6144], %f159;
	add.s32 	%r49, %r48, %r6;
	mul.wide.u32 	%rd32, %r49, 4;
	add.s64 	%rd33, %rd5, %rd32;
	ld.global.f32 	%f160, [%rd33];
	st.shared.f32 	[%r36+6656], %f160;
	add.s32 	%r50, %r49, %r6;
	mul.wide.u32 	%rd34, %r50, 4;
	add.s64 	%rd35, %rd5, %rd34;
	ld.global.f32 	%f161, [%rd35];
	st.shared.f32 	[%r36+7168], %f161;
	add.s32 	%r51, %r50, %r6;
	mul.wide.u32 	%rd36, %r51, 4;
	add.s64 	%rd37, %rd5, %rd36;
	ld.global.f32 	%f162, [%rd37];
	st.shared.f32 	[%r36+7680], %f162;
	bar.sync 	0;
	div.u32 	%r8, %r23, %r4;
	setp.gt.s32 	%p2, %r8, 0;
	@%p2 bra 	$L__BB0_3;
	bra.uni 	$L__BB0_11;
$L__BB0_3:
	mul.lo.s32 	%r53, %r93, %r23;
	div.u32 	%r9, %r53, %r4;
	setp.lt.u32 	%p3, %r8, 4;
	mov.b32 	%r98, 0;
	@%p3 bra 	$L__BB0_6;
	and.b32  	%r98, %r8, 2147483644;
	mov.u32 	%r56, _ZZ12matmulKernelE3l_a;
	add.s32 	%r94, %r56, 4096;
	neg.s32 	%r95, %r98;
	mov.b32 	%r96, 0;
$L__BB0_5:
	.pragma "nounroll";
	add.s32 	%r57, %r9, %r96;
	mov.u32 	%r58, %ctaid.x;
	shl.b32 	%r59, %r58, 7;
	add.s32 	%r60, %r5, %r59;
	mad.lo.s32 	%r61, %r57, %r22, %r60;
	mul.wide.s32 	%rd38, %r61, 4;
	add.s64 	%rd39, %rd1, %rd38;
	ld.global.f32 	%f163, [%rd39];
	ld.shared.f32 	%f164, [%r94+-4096];
	fma.rn.f32 	%f165, %f163, %f164, %f473;
	ld.shared.f32 	%f166, [%r94+-3584];
	fma.rn.f32 	%f167, %f163, %f166, %f472;
	ld.shared.f32 	%f168, [%r94+-3072];
	fma.rn.f32 	%f169, %f163, %f168, %f471;
	ld.shared.f32 	%f170, [%r94+-2560];
	fma.rn.f32 	%f171, %f163, %f170, %f470;
	ld.shared.f32 	%f172, [%r94+-2048];
	fma.rn.f32 	%f173, %f163, %f172, %f469;
	ld.shared.f32 	%f174, [%r94+-1536];
	fma.rn.f32 	%f175, %f163, %f174, %f468;
	ld.shared.f32 	%f176, [%r94+-1024];
	fma.rn.f32 	%f177, %f163, %f176, %f467;
	ld.shared.f32 	%f178, [%r94+-512];
	fma.rn.f32 	%f179, %f163, %f178, %f466;
	ld.shared.f32 	%f180, [%r94];
	fma.rn.f32 	%f181, %f163, %f180, %f465;
	ld.shared.f32 	%f182, [%r94+512];
	fma.rn.f32 	%f183, %f163, %f182, %f464;
	ld.shared.f32 	%f184, [%r94+1024];
	fma.rn.f32 	%f185, %f163, %f184, %f463;
	ld.shared.f32 	%f186, [%r94+1536];
	fma.rn.f32 	%f187, %f163, %f186, %f462;
	ld.shared.f32 	%f188, [%r94+2048];
	fma.rn.f32 	%f189, %f163, %f188, %f461;
	ld.shared.f32 	%f190, [%r94+2560];
	fma.rn.f32 	%f191, %f163, %f190, %f460;
	ld.shared.f32 	%f192, [%r94+3072];
	fma.rn.f32 	%f193, %f163, %f192, %f459;
	ld.shared.f32 	%f194, [%r94+3584];
	fma.rn.f32 	%f195, %f163, %f194, %f458;
	add.s64 	%rd41, %rd39, %rd46;
	ld.global.f32 	%f196, [%rd41];
	ld.shared.f32 	%f197, [%r94+-4092];
	fma.rn.f32 	%f198, %f196, %f197, %f165;
	ld.shared.f32 	%f199, [%r94+-3580];
	fma.rn.f32 	%f200, %f196, %f199, %f167;
	ld.shared.f32 	%f201, [%r94+-3068];
	fma.rn.f32 	%f202, %f196, %f201, %f169;
	ld.shared.f32 	%f203, [%r94+-2556];
	fma.rn.f32 	%f204, %f196, %f203, %f171;
	ld.shared.f32 	%f205, [%r94+-2044];
	fma.rn.f32 	%f206, %f196, %f205, %f173;
	ld.shared.f32 	%f207, [%r94+-1532];
	fma.rn.f32 	%f208, %f196, %f207, %f175;
	ld.shared.f32 	%f209, [%r94+-1020];
	fma.rn.f32 	%f210, %f196, %f209, %f177;
	ld.shared.f32 	%f211, [%r94+-508];
	fma.rn.f32 	%f212, %f196, %f211, %f179;
	ld.shared.f32 	%f213, [%r94+4];
	fma.rn.f32 	%f214, %f196, %f213, %f181;
	ld.shared.f32 	%f215, [%r94+516];
	fma.rn.f32 	%f216, %f196, %f215, %f183;
	ld.shared.f32 	%f217, [%r94+1028];
	fma.rn.f32 	%f218, %f196, %f217, %f185;
	ld.shared.f32 	%f219, [%r94+1540];
	fma.rn.f32 	%f220, %f196, %f219, %f187;
	ld.shared.f32 	%f221, [%r94+2052];
	fma.rn.f32 	%f222, %f196, %f221, %f189;
	ld.shared.f32 	%f223, [%r94+2564];
	fma.rn.f32 	%f224, %f196, %f223, %f191;
	ld.shared.f32 	%f225, [%r94+3076];
	fma.rn.f32 	%f226, %f196, %f225, %f193;
	ld.shared.f32 	%f227, [%r94+3588];
	fma.rn.f32 	%f228, %f196, %f227, %f195;
	add.s64 	%rd42, %rd41, %rd46;
	ld.global.f32 	%f229, [%rd42];
	ld.shared.f32 	%f230, [%r94+-4088];
	fma.rn.f32 	%f231, %f229, %f230, %f198;
	ld.shared.f32 	%f232, [%r94+-3576];
	fma.rn.f32 	%f233, %f229, %f232, %f200;
	ld.shared.f32 	%f234, [%r94+-3064];
	fma.rn.f32 	%f235, %f229, %f234, %f202;
	ld.shared.f32 	%f236, [%r94+-2552];
	fma.rn.f32 	%f237, %f229, %f236, %f204;
	ld.shared.f32 	%f238, [%r94+-2040];
	fma.rn.f32 	%f239, %f229, %f238, %f206;
	ld.shared.f32 	%f240, [%r94+-1528];
	fma.rn.f32 	%f241, %f229, %f240, %f208;
	ld.shared.f32 	%f242, [%r94+-1016];
	fma.rn.f32 	%f243, %f229, %f242, %f210;
	ld.shared.f32 	%f244, [%r94+-504];
	fma.rn.f32 	%f245, %f229, %f244, %f212;
	ld.shared.f32 	%f246, [%r94+8];
	fma.rn.f32 	%f247, %f229, %f246, %f214;
	ld.shared.f32 	%f248, [%r94+520];
	fma.rn.f32 	%f249, %f229, %f248, %f216;
	ld.shared.f32 	%f250, [%r94+1032];
	fma.rn.f32 	%f251, %f229, %f250, %f218;
	ld.shared.f32 	%f252, [%r94+1544];
	fma.rn.f32 	%f253, %f229, %f252, %f220;
	ld.shared.f32 	%f254, [%r94+2056];
	fma.rn.f32 	%f255, %f229, %f254, %f222;
	ld.shared.f32 	%f256, [%r94+2568];
	fma.rn.f32 	%f257, %f229, %f256, %f224;
	ld.shared.f32 	%f258, [%r94+3080];
	fma.rn.f32 	%f259, %f229, %f258, %f226;
	ld.shared.f32 	%f260, [%r94+3592];
	fma.rn.f32 	%f261, %f229, %f260, %f228;
	add.s64 	%rd43, %rd42, %rd46;
	ld.global.f32 	%f262, [%rd43];
	ld.shared.f32 	%f263, [%r94+-4084];
	fma.rn.f32 	%f473, %f262, %f263, %f231;
	ld.shared.f32 	%f264, [%r94+-3572];
	fma.rn.f32 	%f472, %f262, %f264, %f233;
	ld.shared.f32 	%f265, [%r94+-3060];
	fma.rn.f32 	%f471, %f262, %f265, %f235;
	ld.shared.f32 	%f266, [%r94+-2548];
	fma.rn.f32 	%f470, %f262, %f266, %f237;
	ld.shared.f32 	%f267, [%r94+-2036];
	fma.rn.f32 	%f469, %f262, %f267, %f239;
	ld.shared.f32 	%f268, [%r94+-1524];
	fma.rn.f32 	%f468, %f262, %f268, %f241;
	ld.shared.f32 	%f269, [%r94+-1012];
	fma.rn.f32 	%f467, %f262, %f269, %f243;
	ld.shared.f32 	%f270, [%r94+-500];
	fma.rn.f32 	%f466, %f262, %f270, %f245;
	ld.shared.f32 	%f271, [%r94+12];
	fma.rn.f32 	%f465, %f262, %f271, %f247;
	ld.shared.f32 	%f272, [%r94+524];
	fma.rn.f32 	%f464, %f262, %f272, %f249;
	ld.shared.f32 	%f273, [%r94+1036];
	fma.rn.f32 	%f463, %f262, %f273, %f251;
	ld.shared.f32 	%f274, [%r94+1548];
	fma.rn.f32 	%f462, %f262, %f274, %f253;
	ld.shared.f32 	%f275, [%r94+2060];
	fma.rn.f32 	%f461, %f262, %f275, %f255;
	ld.shared.f32 	%f276, [%r94+2572];
	fma.rn.f32 	%f460, %f262, %f276, %f257;
	ld.shared.f32 	%f277, [%r94+3084];
	fma.rn.f32 	%f459, %f262, %f277, %f259;
	ld.shared.f32 	%f278, [%r94+3596];
	fma.rn.f32 	%f458, %f262, %f278, %f261;
	add.s32 	%r96, %r96, 4;
	add.s32 	%r95, %r95, 4;
	add.s32 	%r94, %r94, 16;
	setp.ne.s32 	%p4, %r95, 0;
	@%p4 bra 	$L__BB0_5;
$L__BB0_6:
	and.b32  	%r62, %r8, 3;
	setp.eq.s32 	%p5, %r62, 0;
	@%p5 bra 	$L__BB0_11;
	and.b32  	%r63, %r8, 3;
	setp.eq.s32 	%p6, %r63, 1;
	@%p6 bra 	$L__BB0_9;
	add.s32 	%r64, %r9, %r98;
	mov.u32 	%r65, %ctaid.x;
	shl.b32 	%r66, %r65, 7;
	add.s32 	%r67, %r5, %r66;
	mad.lo.s32 	%r68, %r64, %r22, %r67;
	mul.wide.s32 	%rd44, %r68, 4;
	add.s64 	%rd45, %rd1, %rd44;
	ld.global.f32 	%f279, [%rd45];
	shl.b32 	%r69, %r98, 2;
	mov.u32 	%r70, _ZZ12matmulKernelE3l_a;
	add.s32 	%r71, %r70, %r69;
	ld.shared.f32 	%f280, [%r71];
	fma.rn.f32 	%f281, %f279, %f280, %f473;
	ld.shared.f32 	%f282, [%r71+512];
	fma.rn.f32 	%f283, %f279, %f282, %f472;
	ld.shared.f32 	%f284, [%r71+1024];
	fma.rn.f32 	%f285, %f279, %f284, %f471;
	ld.shared.f32 	%f286, [%r71+1536];
	fma.rn.f32 	%f287, %f279, %f286, %f470;
	ld.shared.f32 	%f288, [%r71+2048];
	fma.rn.f32 	%f289, %f279, %f288, %f469;
	ld.shared.f32 	%f290, [%r71+2560];
	fma.rn.f32 	%f291, %f279, %f290, %f468;
	ld.shared.f32 	%f292, [%r71+3072];
	fma.rn.f32 	%f293, %f279, %f292, %f467;
	ld.shared.f32 	%f294, [%r71+3584];
	fma.rn.f32 	%f295, %f279, %f294, %f466;
	ld.shared.f32 	%f296, [%r71+4096];
	fma.rn.f32 	%f297, %f279, %f296, %f465;
	ld.shared.f32 	%f298, [%r71+4608];
	fma.rn.f32 	%f299, %f279, %f298, %f464;
	ld.shared.f32 	%f300, [%r71+5120];
	fma.rn.f32 	%f301, %f279, %f300, %f463;
	ld.shared.f32 	%f302, [%r71+5632];
	fma.rn.f32 	%f303, %f279, %f302, %f462;
	ld.shared.f32 	%f304, [%r71+6144];
	fma.rn.f32 	%f305, %f279, %f304, %f461;
	ld.shared.f32 	%f306, [%r71+6656];
	fma.rn.f32 	%f307, %f279, %f306, %f460;
	ld.shared.f32 	%f308, [%r71+7168];
	fma.rn.f32 	%f309, %f279, %f308, %f459;
	ld.shared.f32 	%f310, [%r71+7680];
	fma.rn.f32 	%f311, %f279, %f310, %f458;
	add.s64 	%rd47, %rd45, %rd46;
	ld.global.f32 	%f312, [%rd47];
	ld.shared.f32 	%f313, [%r71+4];
	fma.rn.f32 	%f473, %f312, %f313, %f281;
	ld.shared.f32 	%f314, [%r71+516];
	fma.rn.f32 	%f472, %f312, %f314, %f283;
	ld.shared.f32 	%f315, [%r71+1028];
	fma.rn.f32 	%f471, %f312, %f315, %f285;
	ld.shared.f32 	%f316, [%r71+1540];
	fma.rn.f32 	%f470, %f312, %f316, %f287;
	ld.shared.f32 	%f317, [%r71+2052];
	fma.rn.f32 	%f469, %f312, %f317, %f289;
	ld.shared.f32 	%f318, [%r71+2564];
	fma.rn.f32 	%f468, %f312, %f318, %f291;
	ld.shared.f32 	%f319, [%r71+3076];
	fma.rn.f32 	%f467, %f312, %f319, %f293;
	ld.shared.f32 	%f320, [%r71+3588];
	fma.rn.f32 	%f466, %f312, %f320, %f295;
	ld.shared.f32 	%f321, [%r71+4100];
	fma.rn.f32 	%f465, %f312, %f321, %f297;
	ld.shared.f32 	%f322, [%r71+4612];
	fma.rn.f32 	%f464, %f312, %f322, %f299;
	ld.shared.f32 	%f323, [%r71+5124];
	fma.rn.f32 	%f463, %f312, %f323, %f301;
	ld.shared.f32 	%f324, [%r71+5636];
	fma.rn.f32 	%f462, %f312, %f324, %f303;
	ld.shared.f32 	%f325, [%r71+6148];
	fma.rn.f32 	%f461, %f312, %f325, %f305;
	ld.shared.f32 	%f326, [%r71+6660];
	fma.rn.f32 	%f460, %f312, %f326, %f307;
	ld.shared.f32 	%f327, [%r71+7172];
	fma.rn.f32 	%f459, %f312, %f327, %f309;
	ld.shared.f32 	%f328, [%r71+7684];
	fma.rn.f32 	%f458, %f312, %f328, %f311;
	add.s32 	%r98, %r98, 2;
$L__BB0_9:
	and.b32  	%r72, %r8, 1;
	setp.eq.b32 	%p7, %r72, 1;
	not.pred 	%p8, %p7;
	@%p8 bra 	$L__BB0_11;
	add.s32 	%r73, %r9, %r98;
	mov.u32 	%r74, %ctaid.x;
	shl.b32 	%r75, %r74, 7;
	add.s32 	%r76, %r5, %r75;
	mad.lo.s32 	%r77, %r73, %r22, %r76;
	mul.wide.s32 	%rd48, %r77, 4;
	add.s64 	%rd49, %rd1, %rd48;
	ld.global.f32 	%f329, [%rd49];
	shl.b32 	%r78, %r98, 2;
	mov.u32 	%r79, _ZZ12matmulKernelE3l_a;
	add.s32 	%r80, %r79, %r78;
	ld.shared.f32 	%f330, [%r80];
	fma.rn.f32 	%f473, %f329, %f330, %f473;
	ld.shared.f32 	%f331, [%r80+512];
	fma.rn.f32 	%f472, %f329, %f331, %f472;
	ld.shared.f32 	%f332, [%r80+1024];
	fma.rn.f32 	%f471, %f329, %f332, %f471;
	ld.shared.f32 	%f333, [%r80+1536];
	fma.rn.f32 	%f470, %f329, %f333, %f470;
	ld.shared.f32 	%f334, [%r80+2048];
	fma.rn.f32 	%f469, %f329, %f334, %f469;
	ld.shared.f32 	%f335, [%r80+2560];
	fma.rn.f32 	%f468, %f329, %f335, %f468;
	ld.shared.f32 	%f336, [%r80+3072];
	fma.rn.f32 	%f467, %f329, %f336, %f467;
	ld.shared.f32 	%f337, [%r80+3584];
	fma.rn.f32 	%f466, %f329, %f337, %f466;
	ld.shared.f32 	%f338, [%r80+4096];
	fma.rn.f32 	%f465, %f329, %f338, %f465;
	ld.shared.f32 	%f339, [%r80+4608];
	fma.rn.f32 	%f464, %f329, %f339, %f464;
	ld.shared.f32 	%f340, [%r80+5120];
	fma.rn.f32 	%f463, %f329, %f340, %f463;
	ld.shared.f32 	%f341, [%r80+5632];
	fma.rn.f32 	%f462, %f329, %f341, %f462;
	ld.shared.f32 	%f342, [%r80+6144];
	fma.rn.f32 	%f461, %f329, %f342, %f461;
	ld.shared.f32 	%f343, [%r80+6656];
	fma.rn.f32 	%f460, %f329, %f343, %f460;
	ld.shared.f32 	%f344, [%r80+7168];
	fma.rn.f32 	%f459, %f329, %f344, %f459;
	ld.shared.f32 	%f345, [%r80+7680];
	fma.rn.f32 	%f458, %f329, %f345, %f458;
$L__BB0_11:
	bar.sync 	0;
	add.s32 	%r93, %r93, 1;
	setp.eq.s32 	%p9, %r93, %r4;
	@%p9 bra 	$L__BB0_12;
	bra.uni 	$L__BB0_2;
$L__BB0_12:
	ld.param.u64 	%rd69, [matmulKernel_param_3];
	shl.b32 	%r81, %r2, 5;
	add.s32 	%r82, %r81, %r1;
	mov.u32 	%r83, %ctaid.x;
	shl.b32 	%r84, %r83, 7;
	add.s32 	%r85, %r82, %r84;
	shr.s32 	%r86, %r22, 31;
	shr.u32 	%r87, %r86, 25;
	add.s32 	%r88, %r22, %r87;
	and.b32  	%r89, %r88, -128;
	cvta.to.global.u64 	%rd50, %rd69;
	mul.lo.s32 	%r90, %r3, %r89;
	shl.b32 	%r91, %r90, 4;
	add.s32 	%r92, %r85, %r91;
	mul.wide.s32 	%rd51, %r92, 4;
	add.s64 	%rd52, %rd50, %rd51;
	ld.global.f32 	%f346, [%rd52];
	add.f32 	%f347, %f473, %f346;
	st.global.f32 	[%rd52], %f347;
	mul.wide.s32 	%rd53, %r89, 4;
	add.s64 	%rd54, %rd52, %rd53;
	ld.global.f32 	%f348, [%rd54];
	add.f32 	%f349, %f472, %f348;
	st.global.f32 	[%rd54], %f349;
	add.s64 	%rd55, %rd54, %rd53;
	ld.global.f32 	%f350, [%rd55];
	add.f32 	%f351, %f471, %f350;
	st.global.f32 	[%rd55], %f351;
	add.s64 	%rd56, %rd55, %rd53;
	ld.global.f32 	%f352, [%rd56];
	add.f32 	%f353, %f470, %f352;
	st.global.f32 	[%rd56], %f353;
	add.s64 	%rd57, %rd56, %rd53;
	ld.global.f32 	%f354, [%rd57];
	add.f32 	%f355, %f469, %f354;
	st.global.f32 	[%rd57], %f355;
	add.s64 	%rd58, %rd57, %rd53;
	ld.global.f32 	%f356, [%rd58];
	add.f32 	%f357, %f468, %f356;
	st.global.f32 	[%rd58], %f357;
	add.s64 	%rd59, %rd58, %rd53;
	ld.global.f32 	%f358, [%rd59];
	add.f32 	%f359, %f467, %f358;
	st.global.f32 	[%rd59], %f359;
	add.s64 	%rd60, %rd59, %rd53;
	ld.global.f32 	%f360, [%rd60];
	add.f32 	%f361, %f466, %f360;
	st.global.f32 	[%rd60], %f361;
	add.s64 	%rd61, %rd60, %rd53;
	ld.global.f32 	%f362, [%rd61];
	add.f32 	%f363, %f465, %f362;
	st.global.f32 	[%rd61], %f363;
	add.s64 	%rd62, %rd61, %rd53;
	ld.global.f32 	%f364, [%rd62];
	add.f32 	%f365, %f464, %f364;
	st.global.f32 	[%rd62], %f365;
	add.s64 	%rd63, %rd62, %rd53;
	ld.global.f32 	%f366, [%rd63];
	add.f32 	%f367, %f463, %f366;
	st.global.f32 	[%rd63], %f367;
	add.s64 	%rd64, %rd63, %rd53;
	ld.global.f32 	%f368, [%rd64];
	add.f32 	%f369, %f462, %f368;
	st.global.f32 	[%rd64], %f369;
	add.s64 	%rd65, %rd64, %rd53;
	ld.global.f32 	%f370, [%rd65];
	add.f32 	%f371, %f461, %f370;
	st.global.f32 	[%rd65], %f371;
	add.s64 	%rd66, %rd65, %rd53;
	ld.global.f32 	%f372, [%rd66];
	add.f32 	%f373, %f460, %f372;
	st.global.f32 	[%rd66], %f373;
	add.s64 	%rd67, %rd66, %rd53;
	ld.global.f32 	%f374, [%rd67];
	add.f32 	%f375, %f459, %f374;
	st.global.f32 	[%rd67], %f375;
	add.s64 	%rd68, %rd67, %rd53;
	ld.global.f32 	%f376, [%rd68];
	add.f32 	%f377, %f458, %f376;
	st.global.f32 	[%rd68], %f377;
	ret;

}


// ===== COMPILED SASS (sm_100) =====

	.target	sm_100

	.elftype	@"ET_EXEC"


//--------------------- .note.nv.tkinfo           --------------------------
	.section	.note.nv.tkinfo,"",@"SHT_NOTE"
	.sectionflags	@"SHF_NOTE_NV_TKINFO"
	.tkinfo
        /*0018*/ 	.word	0x00000002
        /*0030*/ 	.string	""
        /*0030*/ 	.string	"ptxas"
        /*0030*/ 	.string	"Cuda compilation tools, release 13.0, V13.0.88"
        /*0030*/ 	.string	"Build cuda_13.0.r13.0/compiler.36424714_0"
        /*0030*/ 	.string	"-arch sm_100 -m 64 "



//--------------------- .note.nv.cuinfo           --------------------------
	.section	.note.nv.cuinfo,"",@"SHT_NOTE"
	.sectionflags	@"SHF_NOTE_NV_CUINFO"
        /*0018*/ 	.short	0x0002
        /*001a*/ 	.short	0x0064
        /*001c*/ 	.short	0x0082
	.zero		2


//--------------------- .nv.info                  --------------------------
	.section	.nv.info,"",@"SHT_CUDA_INFO"
	.align	4


	//----- nvinfo : EIATTR_REGCOUNT
	.align		4
        /*0000*/ 	.byte	0x04, 0x2f
        /*0002*/ 	.short	(.L_1 - .L_0)
	.align		4
.L_0:
        /*0004*/ 	.word	index@(matmulKernel)
        /*0008*/ 	.word	0x0000004e


	//----- nvinfo : EIATTR_FRAME_SIZE
	.align		4
.L_1:
        /*000c*/ 	.byte	0x04, 0x11
        /*000e*/ 	.short	(.L_3 - .L_2)
	.align		4
.L_2:
        /*0010*/ 	.word	index@(matmulKernel)
        /*0014*/ 	.word	0x00000000


	//----- nvinfo : EIATTR_MIN_STACK_SIZE
	.align		4
.L_3:
        /*0018*/ 	.byte	0x04, 0x12
        /*001a*/ 	.short	(.L_5 - .L_4)
	.align		4
.L_4:
        /*001c*/ 	.word	index@(matmulKernel)
        /*0020*/ 	.word	0x00000000
.L_5:


//--------------------- .nv.compat                --------------------------
	.section	.nv.compat,"",@"SHT_CUDA_COMPAT_INFO"
	.align	4
        /*0000*/ 	.byte	0x02, 0x09, 0x00, 0x00, 0x02, 0x02, 0x01, 0x00, 0x02, 0x05, 0x05, 0x00, 0x03, 0x07, 0x01, 0x01
        /*0010*/ 	.byte	0x02, 0x03, 0x00, 0x00, 0x02, 0x06, 0x01, 0x00, 0x04, 0x0b, 0x08, 0x00, 0x09, 0x00, 0x00, 0x00
        /*0020*/ 	.byte	0x00, 0x00, 0x00, 0x00


//--------------------- .nv.info.matmulKernel     --------------------------
	.section	.nv.info.matmulKernel,"",@"SHT_CUDA_INFO"
	.sectionflags	@""
	.align	4


	//----- nvinfo : EIATTR_CUDA_API_VERSION
	.align		4
        /*0000*/ 	.byte	0x04, 0x37
        /*0002*/ 	.short	(.L_7 - .L_6)
.L_6:
        /*0004*/ 	.word	0x00000082


	//----- nvinfo : EIATTR_KPARAM_INFO
	.align		4
.L_7:
        /*0008*/ 	.byte	0x04, 0x17
        /*000a*/ 	.short	(.L_9 - .L_8)
.L_8:
        /*000c*/ 	.word	0x00000000
        /*0010*/ 	.short	0x0005
        /*0012*/ 	.short	0x0020
        /*0014*/ 	.byte	0x00, 0xf5, 0x21, 0x00


	//----- nvinfo : EIATTR_KPARAM_INFO
	.align		4
.L_9:
        /*0018*/ 	.byte	0x04, 0x17
        /*001a*/ 	.short	(.L_11 - .L_10)
.L_10:
        /*001c*/ 	.word	0x00000000
        /*0020*/ 	.short	0x0004
        /*0022*/ 	.short	0x0018
        /*0024*/ 	.byte	0x00, 0xf5, 0x21, 0x00


	//----- nvinfo : EIATTR_KPARAM_INFO
	.align		4
.L_11:
        /*0028*/ 	.byte	0x04, 0x17
        /*002a*/ 	.short	(.L_13 - .L_12)
.L_12:
        /*002c*/ 	.word	0x00000000
        /*0030*/ 	.short	0x0003
        /*0032*/ 	.short	0x0010
        /*0034*/ 	.byte	0x00, 0xf5, 0x21, 0x00


	//----- nvinfo : EIATTR_KPARAM_INFO
	.align		4
.L_13:
        /*0038*/ 	.byte	0x04, 0x17
        /*003a*/ 	.short	(.L_15 - .L_14)
.L_14:
        /*003c*/ 	.word	0x00000000
        /*0040*/ 	.short	0x0002
        /*0042*/ 	.short	0x0008
        /*0044*/ 	.byte	0x00, 0xf0, 0x11, 0x00


	//----- nvinfo : EIATTR_KPARAM_INFO
	.align		4
.L_15:
        /*0048*/ 	.byte	0x04, 0x17
        /*004a*/ 	.short	(.L_17 - .L_16)
.L_16:
        /*004c*/ 	.word	0x00000000
        /*0050*/ 	.short	0x0001
        /*0052*/ 	.short	0x0004
        /*0054*/ 	.byte	0x00, 0xf0, 0x11, 0x00


	//----- nvinfo : EIATTR_KPARAM_INFO
	.align		4
.L_17:
        /*0058*/ 	.byte	0x04, 0x17
        /*005a*/ 	.short	(.L_19 - .L_18)
.L_18:
        /*005c*/ 	.word	0x00000000
        /*0060*/ 	.short	0x0000
        /*0062*/ 	.short	0x0000
        /*0064*/ 	.byte	0x00, 0xf0, 0x11, 0x00


	//----- nvinfo : EIATTR_SPARSE_MMA_MASK
	.align		4
.L_19:
        /*0068*/ 	.byte	0x03, 0x50
        /*006a*/ 	.short	0x0000


	//----- nvinfo : EIATTR_MAXREG_COUNT
	.align		4
        /*006c*/ 	.byte	0x03, 0x1b
        /*006e*/ 	.short	0x00ff


	//----- nvinfo : EIATTR_NUM_BARRIERS
	.align		4
        /*0070*/ 	.byte	0x02, 0x4c
        /*0072*/ 	.byte	0x01
	.zero		1


	//----- nvinfo : EIATTR_MERCURY_ISA_VERSION
	.align		4
        /*0074*/ 	.byte	0x03, 0x5f
        /*0076*/ 	.short	0x0101


	//----- nvinfo : EIATTR_VRC_CTA_INIT_COUNT
	.align		4
        /*0078*/ 	.byte	0x02, 0x4a
	.zero		1
	.zero		1


	//----- nvinfo : EIATTR_EXIT_INSTR_OFFSETS
	.align		4
        /*007c*/ 	.byte	0x04, 0x1c
        /*007e*/ 	.short	(.L_21 - .L_20)


	//   ....[0]....
.L_20:
        /*0080*/ 	.word	0x00001b10


	//----- nvinfo : EIATTR_CBANK_PARAM_SIZE
	.align		4
.L_21:
        /*0084*/ 	.byte	0x03, 0x19
        /*0086*/ 	.short	0x0028


	//----- nvinfo : EIATTR_PARAM_CBANK
	.align		4
        /*0088*/ 	.byte	0x04, 0x0a
        /*008a*/ 	.short	(.L_23 - .L_22)
	.align		4
.L_22:
        /*008c*/ 	.word	index@(.nv.constant0.matmulKernel)
        /*0090*/ 	.short	0x0380
        /*0092*/ 	.short	0x0028


	//----- nvinfo : EIATTR_SW_WAR
	.align		4
.L_23:
        /*0094*/ 	.byte	0x04, 0x36
        /*0096*/ 	.short	(.L_25 - .L_24)
.L_24:
        /*0098*/ 	.word	0x00000008
.L_25:


//--------------------- .nv.callgraph             --------------------------
	.section	.nv.callgraph,"",@"SHT_CUDA_CALLGRAPH"
	.align	4
	.sectionentsize	8
	.align		4
        /*0000*/ 	.word	0x00000000
	.align		4
        /*0004*/ 	.word	0xffffffff
	.align		4
        /*0008*/ 	.word	0x00000000
	.align		4
        /*000c*/ 	.word	0xfffffffe
	.align		4
        /*0010*/ 	.word	0x00000000
	.align		4
        /*0014*/ 	.word	0xfffffffd
	.align		4
        /*0018*/ 	.word	0x00000000
	.align		4
        /*001c*/ 	.word	0xfffffffc


//--------------------- .text.matmulKernel        --------------------------
	.section	.text.matmulKernel,"ax",@progbits
	.align	128
        .global         matmulKernel
        .type           matmulKernel,@function
        .size           matmulKernel,(.L_x_7 - matmulKernel)
        .other          matmulKernel,@"STO_CUDA_ENTRY STV_DEFAULT"
matmulKernel:
.text.matmulKernel:
[----:B------:R-:W-:Y:S01]  /*0000*/  LDC R1, c[0x0][0x37c] ;  /* 0x0000df00ff017b82 */ /* 0x000fe20000000800 */
[----:B------:R-:W0:Y:S01]  /*0010*/  LDCU UR5, c[0x0][0x388] ;  /* 0x00007100ff0577ac */ /* 0x000e220008000800 */
[----:B------:R-:W1:Y:S06]  /*0020*/  S2R R0, SR_TID.X ;  /* 0x0000000000007919 */ /* 0x000e6c0000002100 */
[----:B------:R-:W2:Y:S01]  /*0030*/  S2UR UR17, SR_CTAID.Y ;  /* 0x00000000001179c3 */ /* 0x000ea20000002600 */
[----:B------:R-:W-:Y:S01]  /*0040*/  HFMA2 R29, -RZ, RZ, 0, 0 ;  /* 0x00000000ff1d7431 */ /* 0x000fe200000001ff */
[----:B------:R-:W-:Y:S01]  /*0050*/  CS2R R2, SRZ ;  /* 0x0000000000027805 */ /* 0x000fe2000001ff00 */
[----:B------:R-:W3:Y:S01]  /*0060*/  S2R R7, SR_TID.Y ;  /* 0x0000000000077919 */ /* 0x000ee20000002200 */
[----:B------:R-:W-:Y:S01]  /*0070*/  HFMA2 R21, -RZ, RZ, 0, 0 ;  /* 0x00000000ff157431 */ /* 0x000fe200000001ff */
[----:B------:R-:W-:Y:S01]  /*0080*/  MOV R25, RZ ;  /* 0x000000ff00197202 */ /* 0x000fe20000000f00 */
[----:B------:R-:W-:Y:S01]  /*0090*/  HFMA2 R13, -RZ, RZ, 0, 0 ;  /* 0x00000000ff0d7431 */ /* 0x000fe200000001ff */
[----:B------:R-:W-:Y:S01]  /*00a0*/  MOV R17, RZ ;  /* 0x000000ff00117202 */ /* 0x000fe20000000f00 */
[----:B------:R-:W-:Y:S01]  /*00b0*/  HFMA2 R69, -RZ, RZ, 0, 0 ;  /* 0x00000000ff457431 */ /* 0x000fe200000001ff */
[----:B------:R-:W-:Y:S01]  /*00c0*/  MOV R9, RZ ;  /* 0x000000ff00097202 */ /* 0x000fe20000000f00 */
[----:B------:R-:W-:Y:S01]  /*00d0*/  HFMA2 R73, -RZ, RZ, 0, 0 ;  /* 0x00000000ff497431 */ /* 0x000fe200000001ff */
[----:B------:R-:W-:Y:S01]  /*00e0*/  CS2R R4, SRZ ;  /* 0x0000000000047805 */ /* 0x000fe2000001ff00 */
[----:B------:R-:W-:Y:S01]  /*00f0*/  HFMA2 R53, -RZ, RZ, 0, 0 ;  /* 0x00000000ff357431 */ /* 0x000fe200000001ff */
[----:B------:R-:W-:Y:S01]  /*0100*/  MOV R75, RZ ;  /* 0x000000ff004b7202 */ /* 0x000fe20000000f00 */
[----:B------:R-:W4:Y:S01]  /*0110*/  LDCU.64 UR14, c[0x0][0x358] ;  /* 0x00006b00ff0e77ac */ /* 0x000f220008000a00 */
[----:B------:R-:W-:-:S02]  /*0120*/  MOV R45, RZ ;  /* 0x000000ff002d7202 */ /* 0x000fc40000000f00 */
[----:B------:R-:W-:Y:S01]  /*0130*/  MOV R49, RZ ;  /* 0x000000ff00317202 */ /* 0x000fe20000000f00 */
[----:B0-----:R-:W-:Y:S02]  /*0140*/  UISETP.GE.AND UP0, UPT, UR5, 0x80, UPT ;  /* 0x000000800500788c */ /* 0x001fe4000bf06270 */
[----:B------:R-:W-:-:S04]  /*0150*/  USHF.R.S32.HI UR4, URZ, 0x1f, UR5 ;  /* 0x0000001fff047899 */ /* 0x000fc80008011405 */
[----:B------:R-:W-:-:S03]  /*0160*/  ULEA.HI UR4, UR4, UR5, URZ, 0x7 ;  /* 0x0000000504047291 */ /* 0x000fc6000f8f38ff */
[----:B-12---:R-:W-:Y:S09]  /*0170*/  BRA.U !UP0, `(.L_x_0) ;  /* 0x0000001508347547 */ /* 0x006ff2000b800000 */
[----:B------:R-:W-:Y:S01]  /*0180*/  USHF.R.S32.HI UR8, URZ, 0x7, UR4 ;  /* 0x00000007ff087899 */ /* 0x000fe20008011404 */
[----:B---3--:R-:W-:Y:S02]  /*0190*/  LEA R0, R7, R0, 0x5 ;  /* 0x0000000007007211 */ /* 0x008fe400078e28ff */
[----:B------:R-:W-:Y:S01]  /*01a0*/  MOV R3, RZ ;  /* 0x000000ff00037202 */ /* 0x000fe20000000f00 */
[----:B------:R-:W-:Y:S01]  /*01b0*/  USHF.L.U32 UR16, UR8, 0x7, URZ ;  /* 0x0000000708107899 */ /* 0x000fe200080006ff */
[----:B------:R-:W-:-:S11]  /*01c0*/  UMOV UR4, URZ ;  /* 0x000000ff00047c82 */ /* 0x000fd60008000000 */
.L_x_5:
[----:B------:R-:W-:Y:S01]  /*01d0*/  UIMAD UR5, UR16, UR17, URZ ;  /* 0x00000011100572a4 */ /* 0x000fe2000f8e02ff */
[----:B0-----:R-:W-:Y:S01]  /*01e0*/  MOV R7, UR4 ;  /* 0x0000000400077c02 */ /* 0x001fe20008000f00 */
[----:B------:R-:W0:Y:S01]  /*01f0*/  S2UR UR9, SR_CgaCtaId ;  /* 0x00000000000979c3 */ /* 0x000e220000008800 */
[----:B------:R-:W1:Y:S02]  /*0200*/  LDCU UR13, c[0x0][0x388] ;  /* 0x00007100ff0d77ac */ /* 0x000e640008000800 */
[----:B------:R-:W-:Y:S02]  /*0210*/  LEA R6, R7, R0, 0x7 ;  /* 0x0000000007067211 */ /* 0x000fe400078e38ff */
[----:B------:R-:W-:-:S04]  /*0220*/  MOV R39, UR5 ;  /* 0x0000000500277c02 */ /* 0x000fc80008000f00 */
[----:B------:R-:W-:Y:S02]  /*0230*/  LEA R39, R39, R6, 0x4 ;  /* 0x0000000627277211 */ /* 0x000fe400078e20ff */
[----:B------:R-:W2:Y:S02]  /*0240*/  LDC.64 R6, c[0x0][0x398] ;  /* 0x0000e600ff067b82 */ /* 0x000ea40000000a00 */
[----:B------:R-:W-:-:S04]  /*0250*/  IADD3 R31, PT, PT, R39, UR16, RZ ;  /* 0x00000010271f7c10 */ /* 0x000fc8000fffe0ff */
[----:B------:R-:W-:-:S04]  /*0260*/  IADD3 R27, PT, PT, R31, UR16, RZ ;  /* 0x000000101f1b7c10 */ /* 0x000fc8000fffe0ff */
[----:B------:R-:W-:-:S04]  /*0270*/  IADD3 R23, PT, PT, R27, UR16, RZ ;  /* 0x000000101b177c10 */ /* 0x000fc8000fffe0ff */
[----:B------:R-:W-:-:S04]  /*0280*/  IADD3 R19, PT, PT, R23, UR16, RZ ;  /* 0x0000001017137c10 */ /* 0x000fc8000fffe0ff */
[----:B------:R-:W-:-:S04]  /*0290*/  IADD3 R15, PT, PT, R19, UR16, RZ ;  /* 0x00000010130f7c10 */ /* 0x000fc8000fffe0ff */
[----:B------:R-:W-:Y:S01]  /*02a0*/  IADD3 R11, PT, PT, R15, UR16, RZ ;  /* 0x000000100f0b7c10 */ /* 0x000fe2000fffe0ff */
[----:B--2---:R-:W-:-:S03]  /*02b0*/  IMAD.WIDE.U32 R38, R39, 0x4, R6 ;  /* 0x0000000427267825 */ /* 0x004fc600078e0006 */
[----:B------:R-:W-:Y:S01]  /*02c0*/  IADD3 R43, PT, PT, R11, UR16, RZ ;  /* 0x000000100b2b7c10 */ /* 0x000fe2000fffe0ff */
[--C-:B------:R-:W-:Y:S01]  /*02d0*/  IMAD.WIDE.U32 R26, R27, 0x4, R6.reuse ;  /* 0x000000041b1a7825 */ /* 0x100fe200078e0006 */
[----:B----4-:R-:W2:Y:S02]  /*02e0*/  LDG.E R12, desc[UR14][R38.64] ;  /* 0x0000000e260c7981 */ /* 0x010ea4000c1e1900 */
[----:B------:R-:W-:Y:S01]  /*02f0*/  IADD3 R35, PT, PT, R43, UR16, RZ ;  /* 0x000000102b237c10 */ /* 0x000fe2000fffe0ff */
[----:B------:R-:W-:Y:S01]  /*0300*/  IMAD.WIDE.U32 R30, R31, 0x4, R6 ;  /* 0x000000041f1e7825 */ /* 0x000fe200078e0006 */
[----:B------:R3:W4:Y:S02]  /*0310*/  LDG.E R16, desc[UR14][R26.64] ;  /* 0x0000000e1a107981 */ /* 0x000724000c1e1900 */
[----:B------:R-:W-:Y:S02]  /*0320*/  IADD3 R33, PT, PT, R35, UR16, RZ ;  /* 0x0000001023217c10 */ /* 0x000fe4000fffe0ff */
[----:B------:R5:W4:Y:S02]  /*0330*/  LDG.E R8, desc[UR14][R30.64] ;  /* 0x0000000e1e087981 */ /* 0x000b24000c1e1900 */
[----:B------:R-:W-:-:S04]  /*0340*/  IADD3 R41, PT, PT, R33, UR16, RZ ;  /* 0x0000001021297c10 */ /* 0x000fc8000fffe0ff */
[----:B------:R-:W-:Y:S01]  /*0350*/  IADD3 R37, PT, PT, R41, UR16, RZ ;  /* 0x0000001029257c10 */ /* 0x000fe2000fffe0ff */
[----:B---3--:R-:W-:-:S03]  /*0360*/  IMAD.WIDE.U32 R26, R43, 0x4, R6 ;  /* 0x000000042b1a7825 */ /* 0x008fc600078e0006 */
[----:B------:R-:W-:Y:S01]  /*0370*/  IADD3 R39, PT, PT, R37, UR16, RZ ;  /* 0x0000001025277c10 */ /* 0x000fe2000fffe0ff */
[--C-:B-----5:R-:W-:Y:S02]  /*0380*/  IMAD.WIDE.U32 R30, R35, 0x4, R6.reuse ;  /* 0x00000004231e7825 */ /* 0x120fe400078e0006 */
[----:B------:R-:W3:Y:S01]  /*0390*/  LDG.E R26, desc[UR14][R26.64] ;  /* 0x0000000e1a1a7981 */ /* 0x000ee2000c1e1900 */
[----:B------:R-:W-:Y:S01]  /*03a0*/  IADD3 R43, PT, PT, R39, UR16, RZ ;  /* 0x00000010272b7c10 */ /* 0x000fe2000fffe0ff */
[--C-:B------:R-:W-:Y:S02]  /*03b0*/  IMAD.WIDE.U32 R34, R41, 0x4, R6.reuse ;  /* 0x0000000429227825 */ /* 0x100fe400078e0006 */
[----:B------:R-:W5:Y:S01]  /*03c0*/  LDG.E R30, desc[UR14][R30.64] ;  /* 0x0000000e1e1e7981 */ /* 0x000f62000c1e1900 */
[----:B------:R-:W-:Y:S01]  /*03d0*/  IADD3 R41, PT, PT, R43, UR16, RZ ;  /* 0x000000102b297c10 */ /* 0x000fe2000fffe0ff */
[--C-:B------:R-:W-:Y:S02]  /*03e0*/  IMAD.WIDE.U32 R22, R23, 0x4, R6.reuse ;  /* 0x0000000417167825 */ /* 0x100fe400078e0006 */
[----:B------:R-:W5:Y:S02]  /*03f0*/  LDG.E R34, desc[UR14][R34.64] ;  /* 0x0000000e22227981 */ /* 0x000f64000c1e1900 */
[--C-:B------:R-:W-:Y:S01]  /*0400*/  IMAD.WIDE.U32 R18, R19, 0x4, R6.reuse ;  /* 0x0000000413127825 */ /* 0x100fe200078e0006 */
[----:B------:R-:W-:Y:S01]  /*0410*/  IADD3 R47, PT, PT, R41, UR16, RZ ;  /* 0x00000010292f7c10 */ /* 0x000fe2000fffe0ff */
[----:B------:R1:W5:Y:S02]  /*0420*/  LDG.E R20, desc[UR14][R22.64] ;  /* 0x0000000e16147981 */ /* 0x000364000c1e1900 */
[----:B------:R-:W-:-:S02]  /*0430*/  IMAD.WIDE.U32 R14, R15, 0x4, R6 ;  /* 0x000000040f0e7825 */ /* 0x000fc400078e0006 */
[----:B------:R0:W5:Y:S02]  /*0440*/  LDG.E R24, desc[UR14][R18.64] ;  /* 0x0000000e12187981 */ /* 0x000164000c1e1900 */
[--C-:B------:R-:W-:Y:S02]  /*0450*/  IMAD.WIDE.U32 R10, R11, 0x4, R6.reuse ;  /* 0x000000040b0a7825 */ /* 0x100fe400078e0006 */
[----:B------:R0:W5:Y:S02]  /*0460*/  LDG.E R28, desc[UR14][R14.64] ;  /* 0x0000000e0e1c7981 */ /* 0x000164000c1e1900 */
[--C-:B------:R-:W-:Y:S02]  /*0470*/  IMAD.WIDE.U32 R32, R33, 0x4, R6.reuse ;  /* 0x0000000421207825 */ /* 0x100fe400078e0006 */
[----:B------:R0:W5:Y:S02]  /*0480*/  LDG.E R36, desc[UR14][R10.64] ;  /* 0x0000000e0a247981 */ /* 0x000164000c1e1900 */
[----:B-1----:R-:W-:-:S02]  /*0490*/  IMAD.WIDE.U32 R22, R37, 0x4, R6 ;  /* 0x0000000425167825 */ /* 0x002fc400078e0006 */
[----:B------:R-:W5:Y:S02]  /*04a0*/  LDG.E R32, desc[UR14][R32.64] ;  /* 0x0000000e20207981 */ /* 0x000f64000c1e1900 */
[--C-:B0-----:R-:W-:Y:S02]  /*04b0*/  IMAD.WIDE.U32 R18, R39, 0x4, R6.reuse ;  /* 0x0000000427127825 */ /* 0x101fe400078e0006 */
[----:B------:R-:W5:Y:S02]  /*04c0*/  LDG.E R22, desc[UR14][R22.64] ;  /* 0x0000000e16167981 */ /* 0x000f64000c1e1900 */
[--C-:B------:R-:W-:Y:S02]  /*04d0*/  IMAD.WIDE.U32 R14, R43, 0x4, R6.reuse ;  /* 0x000000042b0e7825 */ /* 0x100fe400078e0006 */
[----:B------:R-:W5:Y:S02]  /*04e0*/  LDG.E R18, desc[UR14][R18.64] ;  /* 0x0000000e12127981 */ /* 0x000f64000c1e1900 */
[----:B------:R-:W-:-:S02]  /*04f0*/  IMAD.WIDE.U32 R10, R41, 0x4, R6 ;  /* 0x00000004290a7825 */ /* 0x000fc400078e0006 */
[----:B------:R-:W5:Y:S02]  /*0500*/  LDG.E R14, desc[UR14][R14.64] ;  /* 0x0000000e0e0e7981 */ /* 0x000f64000c1e1900 */
[----:B------:R-:W-:Y:S02]  /*0510*/  IMAD.WIDE.U32 R6, R47, 0x4, R6 ;  /* 0x000000042f067825 */ /* 0x000fe400078e0006 */
[----:B------:R-:W5:Y:S04]  /*0520*/  LDG.E R10, desc[UR14][R10.64] ;  /* 0x0000000e0a0a7981 */ /* 0x000f68000c1e1900 */
[----:B------:R0:W5:Y:S01]  /*0530*/  LDG.E R6, desc[UR14][R6.64] ;  /* 0x0000000e06067981 */ /* 0x000162000c1e1900 */
[----:B------:R-:W1:Y:S08]  /*0540*/  I2F.U32.RP R27, UR8 ;  /* 0x00000008001b7d06 */ /* 0x000e700008209000 */
[----:B-1----:R-:W1:Y:S02]  /*0550*/  MUFU.RCP R27, R27 ;  /* 0x0000001b001b7308 */ /* 0x002e640000001000 */
[----:B-1----:R-:W-:-:S06]  /*0560*/  IADD3 R31, PT, PT, R27, 0xffffffe, RZ ;  /* 0x0ffffffe1b1f7810 */ /* 0x002fcc0007ffe0ff */
[----:B------:R-:W1:Y:S01]  /*0570*/  F2I.FTZ.U32.TRUNC.NTZ R31, R31 ;  /* 0x0000001f001f7305 */ /* 0x000e62000021f000 */
[----:B------:R-:W-:Y:S01]  /*0580*/  UIADD3 UR5, UPT, UPT, URZ, -UR8, URZ ;  /* 0x80000008ff057290 */ /* 0x000fe2000fffe0ff */
[----:B-1----:R-:W-:Y:S01]  /*0590*/  R2UR UR7, R31 ;  /* 0x000000001f0772ca */ /* 0x002fe200000e0000 */
[----:B------:R-:W-:-:S12]  /*05a0*/  UMOV UR6, URZ ;  /* 0x000000ff00067c82 */ /* 0x000fd80008000000 */
[----:B------:R-:W-:-:S04]  /*05b0*/  UIMAD UR5, UR5, UR7, URZ ;  /* 0x00000007050572a4 */ /* 0x000fc8000f8e02ff */
[----:B------:R-:W-:-:S03]  /*05c0*/  UIMAD.WIDE.U32 UR6, UR7, UR5, UR6 ;  /* 0x00000005070672a5 */ /* 0x000fc6000f8e0006 */
[----:B------:R-:W-:-:S04]  /*05d0*/  UMOV UR5, 0x400 ;  /* 0x0000040000057882 */ /* 0x000fc80000000000 */
[----:B------:R-:W-:Y:S02]  /*05e0*/  UMOV UR10, UR7 ;  /* 0x00000007000a7c82 */ /* 0x000fe40008000000 */
[----:B------:R-:W-:Y:S02]  /*05f0*/  UIMAD.WIDE.U32 UR6, UR10, UR13, URZ ;  /* 0x0000000d0a0672a5 */ /* 0x000fe4000f8e00ff */
[----:B------:R-:W-:Y:S02]  /*0600*/  ULEA UR9, UR9, UR5, 0x18 ;  /* 0x0000000509097291 */ /* 0x000fe4000f8ec0ff */
[----:B------:R-:W-:-:S04]  /*0610*/  UIADD3 UR5, UPT, UPT, -UR7, URZ, URZ ;  /* 0x000000ff07057290 */ /* 0x000fc8000fffe1ff */
[----:B------:R-:W-:-:S04]  /*0620*/  UIMAD UR5, UR8, UR5, UR13 ;  /* 0x00000005080572a4 */ /* 0x000fc8000f8e020d */
[----:B------:R-:W-:Y:S01]  /*0630*/  UISETP.GE.U32.AND UP0, UPT, UR5, UR8, UPT ;  /* 0x000000080500728c */ /* 0x000fe2000bf06070 */
[----:B0-----:R-:W-:-:S10]  /*0640*/  LEA R7, R0, UR9, 0x2 ;  /* 0x0000000900077c11 */ /* 0x001fd4000f8e10ff */
[----:B------:R-:W-:-:S04]  /*0650*/  @UP0 UIADD3 UR5, UPT, UPT, -UR8, UR5, URZ ;  /* 0x0000000508050290 */ /* 0x000fc8000fffe1ff */
[----:B------:R-:W-:Y:S02]  /*0660*/  UISETP.GE.U32.AND UP1, UPT, UR5, UR8, UPT ;  /* 0x000000080500728c */ /* 0x000fe4000bf26070 */
[----:B------:R-:W-:Y:S02]  /*0670*/  @UP0 UIADD3 UR7, UPT, UPT, UR7, 0x1, URZ ;  /* 0x0000000107070890 */ /* 0x000fe4000fffe0ff */
[----:B------:R-:W-:Y:S02]  /*0680*/  UISETP.NE.U32.AND UP0, UPT, UR8, URZ, UPT ;  /* 0x000000ff0800728c */ /* 0x000fe4000bf05070 */
[----:B------:R-:W-:-:S05]  /*0690*/  ULOP3.LUT UR11, URZ, UR8, URZ, 0x33, !UPT ;  /* 0x00000008ff0b7292 */ /* 0x000fca000f8e33ff */
[----:B------:R-:W-:-:S04]  /*06a0*/  @UP1 UIADD3 UR7, UPT, UPT, UR7, 0x1, URZ ;  /* 0x0000000107071890 */ /* 0x000fc8000fffe0ff */
[----:B------:R-:W-:-:S04]  /*06b0*/  USEL UR12, UR11, UR7, !UP0 ;  /* 0x000000070b0c7287 */ /* 0x000fc8000c000000 */
[----:B------:R-:W-:Y:S01]  /*06c0*/  UISETP.GT.AND UP1, UPT, UR12, URZ, UPT ;  /* 0x000000ff0c00728c */ /* 0x000fe2000bf24270 */
[----:B--2---:R0:W-:Y:S04]  /*06d0*/  STS [R7], R12 ;  /* 0x0000000c07007388 */ /* 0x0041e80000000800 */
[----:B----4-:R0:W-:Y:S04]  /*06e0*/  STS [R7+0x400], R16 ;  /* 0x0004001007007388 */ /* 0x0101e80000000800 */
[----:B------:R0:W-:Y:S04]  /*06f0*/  STS [R7+0x200], R8 ;  /* 0x0002000807007388 */ /* 0x0001e80000000800 */
[----:B---3--:R0:W-:Y:S04]  /*0700*/  STS [R7+0xe00], R26 ;  /* 0x000e001a07007388 */ /* 0x0081e80000000800 */
[----:B-----5:R0:W-:Y:S04]  /*0710*/  STS [R7+0x1000], R30 ;  /* 0x0010001e07007388 */ /* 0x0201e80000000800 */
[----:B------:R0:W-:Y:S04]  /*0720*/  STS [R7+0x1400], R34 ;  /* 0x0014002207007388 */ /* 0x0001e80000000800 */
        /* <DEDUP_REMOVED lines=9> */
[----:B------:R0:W-:Y:S01]  /*07c0*/  STS [R7+0x1e00], R6 ;  /* 0x001e000607007388 */ /* 0x0001e20000000800 */
[----:B------:R-:W-:Y:S06]  /*07d0*/  BAR.SYNC.DEFER_BLOCKING 0x0 ;  /* 0x0000000000007b1d */ /* 0x000fec0000010000 */
[----:B------:R-:W-:Y:S05]  /*07e0*/  BRA.U !UP1, `(.L_x_1) ;  /* 0x0000000d09887547 */ /* 0x000fea000b800000 */
[----:B------:R-:W-:Y:S02]  /*07f0*/  UIMAD UR5, UR4, UR13, URZ ;  /* 0x0000000d040572a4 */ /* 0x000fe4000f8e02ff */
[----:B------:R-:W-:Y:S02]  /*0800*/  UISETP.GE.U32.AND UP3, UPT, UR12, 0x4, UPT ;  /* 0x000000040c00788c */ /* 0x000fe4000bf66070 */
[----:B------:R-:W-:-:S04]  /*0810*/  UIMAD.WIDE.U32 UR6, UR10, UR5, URZ ;  /* 0x000000050a0672a5 */ /* 0x000fc8000f8e00ff */
[----:B------:R-:W-:-:S04]  /*0820*/  UIADD3 UR6, UPT, UPT, -UR7, URZ, URZ ;  /* 0x000000ff07067290 */ /* 0x000fc8000fffe1ff */
[----:B------:R-:W-:-:S04]  /*0830*/  UIMAD UR5, UR8, UR6, UR5 ;  /* 0x00000006080572a4 */ /* 0x000fc8000f8e0205 */
[----:B------:R-:W-:-:S11]  /*0840*/  UISETP.GE.U32.AND UP2, UPT, UR5, UR8, UPT ;  /* 0x000000080500728c */ /* 0x000fd6000bf46070 */
[----:B------:R-:W-:Y:S02]  /*0850*/  @UP2 UIADD3 UR5, UPT, UPT, -UR8, UR5, URZ ;  /* 0x0000000508052290 */ /* 0x000fe4000fffe1ff */
[----:B------:R-:W-:Y:S02]  /*0860*/  @UP2 UIADD3 UR7, UPT, UPT, UR7, 0x1, URZ ;  /* 0x0000000107072890 */ /* 0x000fe4000fffe0ff */
[----:B------:R-:W-:Y:S02]  /*0870*/  UISETP.GE.U32.AND UP1, UPT, UR5, UR8, UPT ;  /* 0x000000080500728c */ /* 0x000fe4000bf26070 */
[----:B------:R-:W-:Y:S01]  /*0880*/  ULOP3.LUT UP2, URZ, UR12, 0x3, URZ, 0xc0, !UPT ;  /* 0x000000030cff7892 */ /* 0x000fe2000f84c0ff */
[----:B------:R-:W-:-:S08]  /*0890*/  UMOV UR5, URZ ;  /* 0x000000ff00057c82 */ /* 0x000fd00008000000 */
[----:B------:R-:W-:-:S04]  /*08a0*/  @UP1 UIADD3 UR7, UPT, UPT, UR7, 0x1, URZ ;  /* 0x0000000107071890 */ /* 0x000fc8000fffe0ff */
[----:B------:R-:W-:Y:S01]  /*08b0*/  USEL UR7, UR11, UR7, !UP0 ;  /* 0x000000070b077287 */ /* 0x000fe2000c000000 */
[----:B------:R-:W-:Y:S11]  /*08c0*/  BRA.U !UP3, `(.L_x_2) ;  /* 0x000000050b9c7547 */ /* 0x000ff6000b800000 */
[----:B------:R-:W1:Y:S01]  /*08d0*/  S2R R71, SR_CTAID.X ;  /* 0x0000000000477919 */ /* 0x000e620000002500 */
[----:B------:R-:W-:Y:S02]  /*08e0*/  ULOP3.LUT UR5, UR12, 0x7ffffffc, URZ, 0xc0, !UPT ;  /* 0x7ffffffc0c057892 */ /* 0x000fe4000f8ec0ff */
[----:B------:R-:W-:Y:S02]  /*08f0*/  UIADD3 UR10, UPT, UPT, UR9, 0x1000, URZ ;  /* 0x00001000090a7890 */ /* 0x000fe4000fffe0ff */
[----:B------:R-:W-:Y:S01]  /*0900*/  UIADD3 UR11, UPT, UPT, -UR5, URZ, URZ ;  /* 0x000000ff050b7290 */ /* 0x000fe2000fffe1ff */
[----:B------:R-:W-:Y:S01]  /*0910*/  UMOV UR6, URZ ;  /* 0x000000ff00067c82 */ /* 0x000fe20008000000 */
[----:B-1----:R-:W-:-:S10]  /*0920*/  LEA R71, R71, R0, 0x7 ;  /* 0x0000000047477211 */ /* 0x002fd400078e38ff */
.L_x_3:
[----:B0-----:R-:W0:Y:S01]  /*0930*/  LDC R8, c[0x0][0x384] ;  /* 0x0000e100ff087b82 */ /* 0x001e220000000800 */
[----:B------:R-:W-:Y:S01]  /*0940*/  UIADD3 UR13, UPT, UPT, UR7, UR6, URZ ;  /* 0x00000006070d7290 */ /* 0x000fe2000fffe0ff */
[----:B------:R-:W1:Y:S04]  /*0950*/  LDS.128 R56, [UR10+-0xc00] ;  /* 0xfff4000aff387984 */ /* 0x000e680008000c00 */
[----:B------:R-:W2:Y:S02]  /*0960*/  LDS.128 R64, [UR10+-0x1000] ;  /* 0xfff0000aff407984 */ /* 0x000ea40008000c00 */
[----:B------:R-:W3:Y:S02]  /*0970*/  LDC.64 R6, c[0x0][0x3a0] ;  /* 0x0000e800ff067b82 */ /* 0x000ee40000000a00 */
[----:B------:R-:W-:Y:S04]  /*0980*/  LDS.128 R40, [UR10+-0x400] ;  /* 0xfffc000aff287984 */ /* 0x000fe80008000c00 */
[----:B------:R-:W4:Y:S04]  /*0990*/  LDS.128 R32, [UR10+-0x200] ;  /* 0xfffe000aff207984 */ /* 0x000f280008000c00 */
[----:B------:R-:W5:Y:S04]  /*09a0*/  LDS.128 R60, [UR10+-0xe00] ;  /* 0xfff2000aff3c7984 */ /* 0x000f680008000c00 */
[----:B------:R-:W-:Y:S01]  /*09b0*/  LDS.128 R36, [UR10] ;  /* 0x0000000aff247984 */ /* 0x000fe20008000c00 */
[----:B0-----:R-:W-:-:S04]  /*09c0*/  IMAD R11, R8, UR13, R71 ;  /* 0x0000000d080b7c24 */ /* 0x001fc8000f8e0247 */
[----:B---3--:R-:W-:-:S05]  /*09d0*/  IMAD.WIDE R6, R11, 0x4, R6 ;  /* 0x000000040b067825 */ /* 0x008fca00078e0206 */
[----:B------:R-:W1:Y:S01]  /*09e0*/  LDG.E R72, desc[UR14][R6.64] ;  /* 0x0000000e06487981 */ /* 0x000e62000c1e1900 */
[----:B------:R-:W-:-:S05]  /*09f0*/  IMAD.WIDE R14, R8, 0x4, R6 ;  /* 0x00000004080e7825 */ /* 0x000fca00078e0206 */
[----:B------:R-:W3:Y:S01]  /*0a00*/  LDG.E R70, desc[UR14][R14.64] ;  /* 0x0000000e0e467981 */ /* 0x000ee2000c1e1900 */
[----:B------:R-:W-:-:S05]  /*0a10*/  IMAD.WIDE R10, R8, 0x4, R14 ;  /* 0x00000004080a7825 */ /* 0x000fca00078e020e */
[----:B------:R-:W5:Y:S01]  /*0a20*/  LDG.E R68, desc[UR14][R10.64] ;  /* 0x0000000e0a447981 */ /* 0x000f62000c1e1900 */
[----:B-1----:R-:W-:-:S04]  /*0a30*/  FFMA R45, R72, R56, R45 ;  /* 0x00000038482d7223 */ /* 0x002fc8000000002d */
[----:B---3--:R-:W-:Y:S02]  /*0a40*/  FFMA R57, R70, R57, R45 ;  /* 0x0000003946397223 */ /* 0x008fe4000000002d */
[----:B------:R-:W0:Y:S01]  /*0a50*/  LDS.128 R44, [UR10+-0x600] ;  /* 0xfffa000aff2c7984 */ /* 0x000e220008000c00 */
[C---:B--2---:R-:W-:Y:S01]  /*0a60*/  FFMA R19, R72.reuse, R64, R49 ;  /* 0x0000004048137223 */ /* 0x044fe20000000031 */
[C---:B----4-:R-:W-:Y:S01]  /*0a70*/  FFMA R15, R72.reuse, R32, R5 ;  /* 0x00000020480f7223 */ /* 0x050fe20000000005 */
[----:B-----5:R-:W-:Y:S01]  /*0a80*/  FFMA R60, R72, R60, R53 ;  /* 0x0000003c483c7223 */ /* 0x020fe20000000035 */
[----:B------:R-:W-:Y:S01]  /*0a90*/  LDS.128 R48, [UR10+-0x800] ;  /* 0xfff8000aff307984 */ /* 0x000fe20008000c00 */
[----:B------:R-:W-:Y:S01]  /*0aa0*/  FFMA R19, R70, R65, R19 ;  /* 0x0000004146137223 */ /* 0x000fe20000000013 */
[----:B0-----:R-:W-:Y:S01]  /*0ab0*/  FFMA R7, R72, R44, R2 ;  /* 0x0000002c48077223 */ /* 0x001fe20000000002 */
[C---:B------:R-:W-:Y:S01]  /*0ac0*/  FFMA R33, R70.reuse, R33, R15 ;  /* 0x0000002146217223 */ /* 0x040fe2000000000f */
[----:B------:R-:W-:Y:S02]  /*0ad0*/  LDS.128 R52, [UR10+-0xa00] ;  /* 0xfff6000aff347984 */ /* 0x000fe40008000c00 */
[----:B------:R-:W-:Y:S01]  /*0ae0*/  FFMA R45, R70, R45, R7 ;  /* 0x0000002d462d7223 */ /* 0x000fe20000000007 */
[----:B------:R-:W-:Y:S01]  /*0af0*/  FFMA R7, R72, R40, R4 ;  /* 0x0000002848077223 */ /* 0x000fe20000000004 */
[----:B------:R-:W-:-:S03]  /*0b00*/  FFMA R66, R68, R66, R19 ;  /* 0x0000004244427223 */ /* 0x000fc60000000013 */
[----:B------:R-:W-:Y:S02]  /*0b10*/  FFMA R41, R70, R41, R7 ;  /* 0x0000002946297223 */ /* 0x000fe40000000007 */
[----:B------:R-:W0:Y:S01]  /*0b20*/  LDS.128 R4, [UR10+0x200] ;  /* 0x0002000aff047984 */ /* 0x000e220008000c00 */
[----:B------:R-:W-:-:S05]  /*0b30*/  IMAD.WIDE R18, R8, 0x4, R10 ;  /* 0x0000000408127825 */ /* 0x000fca00078e020a */
[----:B------:R1:W2:Y:S01]  /*0b40*/  LDG.E R32, desc[UR14][R18.64] ;  /* 0x0000000e12207981 */ /* 0x0002a2000c1e1900 */
[----:B0-----:R-:W-:-:S03]  /*0b50*/  FFMA R15, R72, R4, R9 ;  /* 0x00000004480f7223 */ /* 0x001fc60000000009 */
[----:B------:R-:W0:Y:S01]  /*0b60*/  LDS.128 R8, [UR10+0x400] ;  /* 0x0004000aff087984 */ /* 0x000e220008000c00 */
[----:B------:R-:W-:Y:S01]  /*0b70*/  FFMA R23, R70, R5, R15 ;  /* 0x0000000546177223 */ /* 0x000fe2000000000f */
[C---:B0-----:R-:W-:Y:S02]  /*0b80*/  FFMA R5, R72.reuse, R8, R13 ;  /* 0x0000000848057223 */ /* 0x041fe4000000000d */
[----:B------:R-:W0:Y:S02]  /*0b90*/  LDS.128 R12, [UR10+0x600] ;  /* 0x0006000aff0c7984 */ /* 0x000e240008000c00 */
[----:B0-----:R-:W-:Y:S02]  /*0ba0*/  FFMA R12, R72, R12, R17 ;  /* 0x0000000c480c7223 */ /* 0x001fe40000000011 */
[----:B-1----:R-:W0:Y:S01]  /*0bb0*/  LDS.128 R16, [UR10+0x800] ;  /* 0x0008000aff107984 */ /* 0x002e220008000c00 */
[----:B------:R-:W-:Y:S01]  /*0bc0*/  FFMA R6, R68, R6, R23 ;  /* 0x0000000644067223 */ /* 0x000fe20000000017 */
[----:B0-----:R-:W-:-:S04]  /*0bd0*/  FFMA R21, R72, R16, R21 ;  /* 0x0000001048157223 */ /* 0x001fc80000000015 */
[----:B------:R-:W-:Y:S02]  /*0be0*/  FFMA R17, R70, R17, R21 ;  /* 0x0000001146117223 */ /* 0x000fe40000000015 */
[----:B------:R-:W0:Y:S02]  /*0bf0*/  LDS.128 R20, [UR10+0xa00] ;  /* 0x000a000aff147984 */ /* 0x000e240008000c00 */
[C---:B0-----:R-:W-:Y:S02]  /*0c00*/  FFMA R20, R72.reuse, R20, R25 ;  /* 0x0000001448147223 */ /* 0x041fe40000000019 */
[----:B------:R-:W0:Y:S02]  /*0c10*/  LDS.128 R24, [UR10+0xc00] ;  /* 0x000c000aff187984 */ /* 0x000e240008000c00 */
[----:B0-----:R-:W-:-:S04]  /*0c20*/  FFMA R29, R72, R24, R29 ;  /* 0x00000018481d7223 */ /* 0x001fc8000000001d */
[----:B------:R-:W-:Y:S02]  /*0c30*/  FFMA R25, R70, R25, R29 ;  /* 0x0000001946197223 */ /* 0x000fe4000000001d */
[----:B------:R-:W0:Y:S01]  /*0c40*/  LDS.128 R28, [UR10+0xe00] ;  /* 0x000e000aff1c7984 */ /* 0x000e220008000c00 */
[----:B------:R-:W-:Y:S01]  /*0c50*/  UIADD3 UR11, UPT, UPT, UR11, 0x4, URZ ;  /* 0x000000040b0b7890 */ /* 0x000fe2000fffe0ff */
[C---:B------:R-:W-:Y:S01]  /*0c60*/  FFMA R73, R72.reuse, R52, R73 ;  /* 0x0000003448497223 */ /* 0x040fe20000000049 */
[C---:B------:R-:W-:Y:S01]  /*0c70*/  FFMA R48, R72.reuse, R48, R75 ;  /* 0x0000003048307223 */ /* 0x040fe2000000004b */
[----:B------:R-:W-:Y:S01]  /*0c80*/  FFMA R36, R72, R36, R69 ;  /* 0x0000002448247223 */ /* 0x000fe20000000045 */
[----:B------:R-:W-:Y:S01]  /*0c90*/  UISETP.NE.AND UP0, UPT, UR11, URZ, UPT ;  /* 0x000000ff0b00728c */ /* 0x000fe2000bf05270 */
[C---:B------:R-:W-:Y:S01]  /*0ca0*/  FFMA R61, R70.reuse, R61, R60 ;  /* 0x0000003d463d7223 */ /* 0x040fe2000000003c */
[C---:B------:R-:W-:Y:S01]  /*0cb0*/  FFMA R53, R70.reuse, R53, R73 ;  /* 0x0000003546357223 */ /* 0x040fe20000000049 */
[C---:B------:R-:W-:Y:S01]  /*0cc0*/  FFMA R49, R70.reuse, R49, R48 ;  /* 0x0000003146317223 */ /* 0x040fe20000000030 */
[C---:B------:R-:W-:Y:S01]  /*0cd0*/  FFMA R37, R70.reuse, R37, R36 ;  /* 0x0000002546257223 */ /* 0x040fe20000000024 */
[C---:B------:R-:W-:Y:S01]  /*0ce0*/  FFMA R5, R70.reuse, R9, R5 ;  /* 0x0000000946057223 */ /* 0x040fe20000000005 */
[C---:B------:R-:W-:Y:S01]  /*0cf0*/  FFMA R13, R70.reuse, R13, R12 ;  /* 0x0000000d460d7223 */ /* 0x040fe2000000000c */
[----:B------:R-:W-:Y:S01]  /*0d00*/  FFMA R21, R70, R21, R20 ;  /* 0x0000001546157223 */ /* 0x000fe20000000014 */
[C---:B------:R-:W-:Y:S01]  /*0d10*/  FFMA R62, R68.reuse, R62, R61 ;  /* 0x0000003e443e7223 */ /* 0x040fe2000000003d */
        /* <DEDUP_REMOVED lines=11> */
[----:B------:R-:W-:Y:S01]  /*0dd0*/  FFMA R26, R68, R26, R25 ;  /* 0x0000001a441a7223 */ /* 0x000fe20000000019 */
[----:B0-----:R-:W-:-:S04]  /*0de0*/  FFMA R3, R72, R28, R3 ;  /* 0x0000001c48037223 */ /* 0x001fc80000000003 */
[----:B------:R-:W-:-:S04]  /*0df0*/  FFMA R3, R70, R29, R3 ;  /* 0x0000001d46037223 */ /* 0x000fc80000000003 */
[----:B------:R-:W-:Y:S01]  /*0e00*/  FFMA R30, R68, R30, R3 ;  /* 0x0000001e441e7223 */ /* 0x000fe20000000003 */
[C---:B--2---:R-:W-:Y:S01]  /*0e10*/  FFMA R49, R32.reuse, R67, R66 ;  /* 0x0000004320317223 */ /* 0x044fe20000000042 */
        /* <DEDUP_REMOVED lines=15> */
[----:B------:R-:W-:-:S02]  /*0f10*/  UIADD3 UR6, UPT, UPT, UR6, 0x4, URZ ;  /* 0x0000000406067890 */ /* 0x000fc4000fffe0ff */
[----:B------:R-:W-:Y:S01]  /*0f20*/  UIADD3 UR10, UPT, UPT, UR10, 0x10, URZ ;  /* 0x000000100a0a7890 */ /* 0x000fe2000fffe0ff */
[----:B------:R-:W-:Y:S11]  /*0f30*/  BRA.U UP0, `(.L_x_3) ;  /* 0xfffffff9007c7547 */ /* 0x000ff6000b83ffff */
.L_x_2:
[----:B------:R-:W-:Y:S05]  /*0f40*/  BRA.U !UP2, `(.L_x_1) ;  /* 0x000000050ab07547 */ /* 0x000fea000b800000 */
[----:B------:R-:W-:Y:S02]  /*0f50*/  ULOP3.LUT UR6, UR12, 0x1, URZ, 0xc0, !UPT ;  /* 0x000000010c067892 */ /* 0x000fe4000f8ec0ff */
[----:B------:R-:W-:Y:S02]  /*0f60*/  ULOP3.LUT UR12, UR12, 0x3, URZ, 0xc0, !UPT ;  /* 0x000000030c0c7892 */ /* 0x000fe4000f8ec0ff */
[----:B------:R-:W-:Y:S02]  /*0f70*/  UISETP.NE.U32.AND UP1, UPT, UR6, 0x1, UPT ;  /* 0x000000010600788c */ /* 0x000fe4000bf25070 */
[----:B------:R-:W-:-:S09]  /*0f80*/  UISETP.NE.AND UP0, UPT, UR12, 0x1, UPT ;  /* 0x000000010c00788c */ /* 0x000fd2000bf05270 */
[----:B------:R-:W-:Y:S05]  /*0f90*/  BRA.U !UP0, `(.L_x_4) ;  /* 0x0000000108f07547 */ /* 0x000fea000b800000 */
[----:B0-----:R-:W0:Y:S01]  /*0fa0*/  S2R R7, SR_CTAID.X ;  /* 0x0000000000077919 */ /* 0x001e220000002500 */
[----:B------:R-:W1:Y:S01]  /*0fb0*/  LDC R26, c[0x0][0x384] ;  /* 0x0000e100ff1a7b82 */ /* 0x000e620000000800 */
[----:B------:R-:W-:-:S07]  /*0fc0*/  UIADD3 UR6, UPT, UPT, UR7, UR5, URZ ;  /* 0x0000000507067290 */ /* 0x000fce000fffe0ff */
[----:B------:R-:W2:Y:S01]  /*0fd0*/  LDC.64 R18, c[0x0][0x3a0] ;  /* 0x0000e800ff127b82 */ /* 0x000ea20000000a00 */
[----:B0-----:R-:W-:-:S05]  /*0fe0*/  LEA R7, R7, R0, 0x7 ;  /* 0x0000000007077211 */ /* 0x001fca00078e38ff */
[----:B-1----:R-:W-:-:S04]  /*0ff0*/  IMAD R7, R26, UR6, R7 ;  /* 0x000000061a077c24 */ /* 0x002fc8000f8e0207 */
[----:B--2---:R-:W-:-:S05]  /*1000*/  IMAD.WIDE R18, R7, 0x4, R18 ;  /* 0x0000000407127825 */ /* 0x004fca00078e0212 */
[----:B------:R0:W2:Y:S01]  /*1010*/  LDG.E R12, desc[UR14][R18.64] ;  /* 0x0000000e120c7981 */ /* 0x0000a2000c1e1900 */
[----:B------:R-:W-:-:S05]  /*1020*/  IMAD.WIDE R26, R26, 0x4, R18 ;  /* 0x000000041a1a7825 */ /* 0x000fca00078e0212 */
[----:B------:R1:W3:Y:S01]  /*1030*/  LDG.E R8, desc[UR14][R26.64] ;  /* 0x0000000e1a087981 */ /* 0x0002e2000c1e1900 */
[----:B------:R-:W-:-:S09]  /*1040*/  ULEA UR6, UR5, UR9, 0x2 ;  /* 0x0000000905067291 */ /* 0x000fd2000f8e10ff */
[----:B------:R-:W2:Y:S04]  /*1050*/  LDS.64 R36, [UR6+0x400] ;  /* 0x00040006ff247984 */ /* 0x000ea80008000a00 */
[----:B------:R-:W4:Y:S04]  /*1060*/  LDS.64 R38, [UR6+0x600] ;  /* 0x00060006ff267984 */ /* 0x000f280008000a00 */
[----:B------:R-:W5:Y:S04]  /*1070*/  LDS.64 R22, [UR6] ;  /* 0x00000006ff167984 */ /* 0x000f680008000a00 */
[----:B------:R-:W5:Y:S04]  /*1080*/  LDS.64 R34, [UR6+0x200] ;  /* 0x00020006ff227984 */ /* 0x000f680008000a00 */
[----:B------:R-:W3:Y:S04]  /*1090*/  LDS.64 R6, [UR6+0x800] ;  /* 0x00080006ff067984 */ /* 0x000ee80008000a00 */
[----:B------:R-:W3:Y:S04]  /*10a0*/  LDS.64 R10, [UR6+0xa00] ;  /* 0x000a0006ff0a7984 */ /* 0x000ee80008000a00 */
[----:B------:R-:W3:Y:S04]  /*10b0*/  LDS.64 R14, [UR6+0xc00] ;  /* 0x000c0006ff0e7984 */ /* 0x000ee80008000a00 */
[----:B0-----:R-:W0:Y:S04]  /*10c0*/  LDS.64 R18, [UR6+0xe00] ;  /* 0x000e0006ff127984 */ /* 0x001e280008000a00 */
[----:B-1----:R-:W1:Y:S04]  /*10d0*/  LDS.64 R26, [UR6+0x1200] ;  /* 0x00120006ff1a7984 */ /* 0x002e680008000a00 */
[----:B------:R-:W1:Y:S04]  /*10e0*/  LDS.64 R30, [UR6+0x1400] ;  /* 0x00140006ff1e7984 */ /* 0x000e680008000a00 */
[----:B------:R-:W1:Y:S04]  /*10f0*/  LDS.64 R32, [UR6+0x1600] ;  /* 0x00160006ff207984 */ /* 0x000e680008000a00 */
[----:B------:R-:W1:Y:S01]  /*1100*/  LDS.64 R40, [UR6+0x1e00] ;  /* 0x001e0006ff287984 */ /* 0x000e620008000a00 */
[----:B------:R-:W-:Y:S01]  /*1110*/  UIADD3 UR5, UPT, UPT, UR5, 0x2, URZ ;  /* 0x0000000205057890 */ /* 0x000fe2000fffe0ff */
[C---:B--2---:R-:W-:Y:S01]  /*1120*/  FFMA R36, R12.reuse, R36, R45 ;  /* 0x000000240c247223 */ /* 0x044fe2000000002d */
[C---:B----4-:R-:W-:Y:S01]  /*1130*/  FFMA R38, R12.reuse, R38, R73 ;  /* 0x000000260c267223 */ /* 0x050fe20000000049 */
[C---:B-----5:R-:W-:Y:S01]  /*1140*/  FFMA R49, R12.reuse, R22, R49 ;  /* 0x000000160c317223 */ /* 0x060fe20000000031 */
[----:B------:R-:W-:-:S03]  /*1150*/  FFMA R53, R12, R34, R53 ;  /* 0x000000220c357223 */ /* 0x000fc60000000035 */
[C---:B---3--:R-:W-:Y:S01]  /*1160*/  FFMA R49, R8.reuse, R23, R49 ;  /* 0x0000001708317223 */ /* 0x048fe20000000031 */
[C---:B------:R-:W-:Y:S01]  /*1170*/  FFMA R53, R8.reuse, R35, R53 ;  /* 0x0000002308357223 */ /* 0x040fe20000000035 */
[C---:B------:R-:W-:Y:S01]  /*1180*/  FFMA R45, R8.reuse, R37, R36 ;  /* 0x00000025082d7223 */ /* 0x040fe20000000024 */
[----:B------:R-:W-:Y:S01]  /*1190*/  FFMA R73, R8, R39, R38 ;  /* 0x0000002708497223 */ /* 0x000fe20000000026 */
[----:B------:R-:W2:Y:S04]  /*11a0*/  LDS.64 R22, [UR6+0x1000] ;  /* 0x00100006ff167984 */ /* 0x000ea80008000a00 */
[----:B------:R-:W3:Y:S04]  /*11b0*/  LDS.64 R34, [UR6+0x1800] ;  /* 0x00180006ff227984 */ /* 0x000ee80008000a00 */
[----:B------:R-:W4:Y:S04]  /*11c0*/  LDS.64 R36, [UR6+0x1a00] ;  /* 0x001a0006ff247984 */ /* 0x000f280008000a00 */
[----:B------:R-:W5:Y:S01]  /*11d0*/  LDS.64 R38, [UR6+0x1c00] ;  /* 0x001c0006ff267984 */ /* 0x000f620008000a00 */
[C---:B------:R-:W-:Y:S01]  /*11e0*/  FFMA R75, R12.reuse, R6, R75 ;  /* 0x000000060c4b7223 */ /* 0x040fe2000000004b */
[C---:B------:R-:W-:Y:S01]  /*11f0*/  FFMA R2, R12.reuse, R10, R2 ;  /* 0x0000000a0c027223 */ /* 0x040fe20000000002 */
[C---:B------:R-:W-:Y:S01]  /*1200*/  FFMA R4, R12.reuse, R14, R4 ;  /* 0x0000000e0c047223 */ /* 0x040fe20000000004 */
[C---:B0-----:R-:W-:Y:S01]  /*1210*/  FFMA R18, R12.reuse, R18, R5 ;  /* 0x000000120c127223 */ /* 0x041fe20000000005 */
[C---:B-1----:R-:W-:Y:S01]  /*1220*/  FFMA R26, R12.reuse, R26, R9 ;  /* 0x0000001a0c1a7223 */ /* 0x042fe20000000009 */
        /* <DEDUP_REMOVED lines=11> */
[C---:B--2---:R-:W-:Y:S01]  /*12e0*/  FFMA R69, R12.reuse, R22, R69 ;  /* 0x000000160c457223 */ /* 0x044fe20000000045 */
[C---:B---3--:R-:W-:Y:S01]  /*12f0*/  FFMA R21, R12.reuse, R34, R21 ;  /* 0x000000220c157223 */ /* 0x048fe20000000015 */
[C---:B----4-:R-:W-:Y:S01]  /*1300*/  FFMA R36, R12.reuse, R36, R25 ;  /* 0x000000240c247223 */ /* 0x050fe20000000019 */
[----:B-----5:R-:W-:Y:S01]  /*1310*/  FFMA R38, R12, R38, R29 ;  /* 0x000000260c267223 */ /* 0x020fe2000000001d */
[C---:B------:R-:W-:Y:S01]  /*1320*/  FFMA R69, R8.reuse, R23, R69 ;  /* 0x0000001708457223 */ /* 0x040fe20000000045 */
[C---:B------:R-:W-:Y:S01]  /*1330*/  FFMA R21, R8.reuse, R35, R21 ;  /* 0x0000002308157223 */ /* 0x040fe20000000015 */
[C---:B------:R-:W-:Y:S01]  /*1340*/  FFMA R25, R8.reuse, R37, R36 ;  /* 0x0000002508197223 */ /* 0x040fe20000000024 */
[----:B------:R-:W-:-:S07]  /*1350*/  FFMA R29, R8, R39, R38 ;  /* 0x00000027081d7223 */ /* 0x000fce0000000026 */
.L_x_4:
[----:B------:R-:W-:Y:S05]  /*1360*/  BRA.U UP1, `(.L_x_1) ;  /* 0x0000000101a87547 */ /* 0x000fea000b800000 */
[----:B------:R-:W1:Y:S01]  /*1370*/  S2R R11, SR_CTAID.X ;  /* 0x00000000000b7919 */ /* 0x000e620000002500 */
[----:B------:R-:W2:Y:S01]  /*1380*/  LDCU UR10, c[0x0][0x384] ;  /* 0x00007080ff0a77ac */ /* 0x000ea20008000800 */
[----:B0-----:R-:W0:Y:S01]  /*1390*/  LDC.64 R6, c[0x0][0x3a0] ;  /* 0x0000e800ff067b82 */ /* 0x001e220000000a00 */
[----:B------:R-:W-:Y:S01]  /*13a0*/  UIADD3 UR6, UPT, UPT, UR7, UR5, URZ ;  /* 0x0000000507067290 */ /* 0x000fe2000fffe0ff */
[----:B--2---:R-:W-:Y:S02]  /*13b0*/  MOV R8, UR10 ;  /* 0x0000000a00087c02 */ /* 0x004fe40008000f00 */
[----:B-1----:R-:W-:-:S05]  /*13c0*/  LEA R11, R11, R0, 0x7 ;  /* 0x000000000b0b7211 */ /* 0x002fca00078e38ff */
[----:B------:R-:W-:-:S04]  /*13d0*/  IMAD R11, R8, UR6, R11 ;  /* 0x00000006080b7c24 */ /* 0x000fc8000f8e020b */
[----:B0-----:R-:W-:-:S06]  /*13e0*/  IMAD.WIDE R6, R11, 0x4, R6 ;  /* 0x000000040b067825 */ /* 0x001fcc00078e0206 */
[----:B------:R-:W2:Y:S01]  /*13f0*/  LDG.E R6, desc[UR14][R6.64] ;  /* 0x0000000e06067981 */ /* 0x000ea2000c1e1900 */
[----:B------:R-:W-:-:S09]  /*1400*/  ULEA UR5, UR5, UR9, 0x2 ;  /* 0x0000000905057291 */ /* 0x000fd2000f8e10ff */
[----:B------:R-:W2:Y:S04]  /*1410*/  LDS R8, [UR5] ;  /* 0x00000005ff087984 */ /* 0x000ea80008000800 */
[----:B------:R-:W0:Y:S04]  /*1420*/  LDS R10, [UR5+0x200] ;  /* 0x00020005ff0a7984 */ /* 0x000e280008000800 */
[----:B------:R-:W1:Y:S04]  /*1430*/  LDS R12, [UR5+0x400] ;  /* 0x00040005ff0c7984 */ /* 0x000e680008000800 */
[----:B------:R-:W3:Y:S04]  /*1440*/  LDS R14, [UR5+0x600] ;  /* 0x00060005ff0e7984 */ /* 0x000ee80008000800 */
[----:B------:R-:W4:Y:S04]  /*1450*/  LDS R16, [UR5+0x800] ;  /* 0x00080005ff107984 */ /* 0x000f280008000800 */
[----:B------:R-:W5:Y:S04]  /*1460*/  LDS R11, [UR5+0xa00] ;  /* 0x000a0005ff0b7984 */ /* 0x000f680008000800 */
        /* <DEDUP_REMOVED lines=9> */
[----:B------:R-:W5:Y:S01]  /*1500*/  LDS R34, [UR5+0x1e00] ;  /* 0x001e0005ff227984 */ /* 0x000f620008000800 */
[C---:B--2---:R-:W-:Y:S01]  /*1510*/  FFMA R49, R6.reuse, R8, R49 ;  /* 0x0000000806317223 */ /* 0x044fe20000000031 */
[C---:B0-----:R-:W-:Y:S01]  /*1520*/  FFMA R53, R6.reuse, R10, R53 ;  /* 0x0000000a06357223 */ /* 0x041fe20000000035 */
[C---:B-1----:R-:W-:Y:S01]  /*1530*/  FFMA R45, R6.reuse, R12, R45 ;  /* 0x0000000c062d7223 */ /* 0x042fe2000000002d */
[C---:B---3--:R-:W-:Y:S01]  /*1540*/  FFMA R73, R6.reuse, R14, R73 ;  /* 0x0000000e06497223 */ /* 0x048fe20000000049 */
[C---:B----4-:R-:W-:Y:S01]  /*1550*/  FFMA R75, R6.reuse, R16, R75 ;  /* 0x00000010064b7223 */ /* 0x050fe2000000004b */
[C---:B-----5:R-:W-:Y:S01]  /*1560*/  FFMA R2, R6.reuse, R11, R2 ;  /* 0x0000000b06027223 */ /* 0x060fe20000000002 */
        /* <DEDUP_REMOVED lines=9> */
[----:B------:R-:W-:-:S07]  /*1600*/  FFMA R3, R6, R34, R3 ;  /* 0x0000002206037223 */ /* 0x000fce0000000003 */
.L_x_1:
[----:B------:R-:W-:Y:S01]  /*1610*/  BAR.SYNC.DEFER_BLOCKING 0x0 ;  /* 0x0000000000007b1d */ /* 0x000fe20000010000 */
[----:B------:R-:W-:-:S04]  /*1620*/  UIADD3 UR4, UPT, UPT, UR4, 0x1, URZ ;  /* 0x0000000104047890 */ /* 0x000fc8000fffe0ff */
[----:B------:R-:W-:-:S09]  /*1630*/  UISETP.NE.AND UP0, UPT, UR4, UR8, UPT ;  /* 0x000000080400728c */ /* 0x000fd2000bf05270 */
[----:B------:R-:W-:Y:S05]  /*1640*/  BRA.U UP0, `(.L_x_5) ;  /* 0xffffffe900e07547 */ /* 0x000fea000b83ffff */
.L_x_0:
[----:B------:R-:W1:Y:S01]  /*1650*/  LDC R15, c[0x0][0x384] ;  /* 0x0000e100ff0f7b82 */ /* 0x000e620000000800 */
[----:B0-----:R-:W0:Y:S01]  /*1660*/  S2R R10, SR_TID.X ;  /* 0x00000000000a7919 */ /* 0x001e220000002100 */
[----:B------:R-:W0:Y:S06]  /*1670*/  S2R R19, SR_TID.Y ;  /* 0x0000000000137919 */ /* 0x000e2c0000002200 */
[----:B---3--:R-:W2:Y:S01]  /*1680*/  LDC.64 R6, c[0x0][0x390] ;  /* 0x0000e400ff067b82 */ /* 0x008ea20000000a00 */
[----:B------:R-:W3:Y:S01]  /*1690*/  S2R R11, SR_CTAID.X ;  /* 0x00000000000b7919 */ /* 0x000ee20000002500 */
[----:B-1----:R-:W-:-:S04]  /*16a0*/  SHF.R.S32.HI R0, RZ, 0x1f, R15 ;  /* 0x0000001fff007819 */ /* 0x002fc8000001140f */
[----:B------:R-:W-:-:S04]  /*16b0*/  LEA.HI R0, R0, R15, RZ, 0x7 ;  /* 0x0000000f00007211 */ /* 0x000fc800078f38ff */
[----:B------:R-:W-:Y:S02]  /*16c0*/  LOP3.LUT R0, R0, 0xffffff80, RZ, 0xc0, !PT ;  /* 0xffffff8000007812 */ /* 0x000fe400078ec0ff */
[----:B0-----:R-:W-:-:S03]  /*16d0*/  LEA R10, R19, R10, 0x5 ;  /* 0x0000000a130a7211 */ /* 0x001fc600078e28ff */
[----:B------:R-:W-:Y:S01]  /*16e0*/  IMAD R8, R0, UR17, RZ ;  /* 0x0000001100087c24 */ /* 0x000fe2000f8e02ff */
[----:B---3--:R-:W-:-:S04]  /*16f0*/  LEA R11, R11, R10, 0x7 ;  /* 0x0000000a0b0b7211 */ /* 0x008fc800078e38ff */
[----:B------:R-:W-:-:S05]  /*1700*/  LEA R11, R8, R11, 0x4 ;  /* 0x0000000b080b7211 */ /* 0x000fca00078e20ff */
[----:B--2---:R-:W-:-:S05]  /*1710*/  IMAD.WIDE R6, R11, 0x4, R6 ;  /* 0x000000040b067825 */ /* 0x004fca00078e0206 */
[----:B----4-:R-:W2:Y:S01]  /*1720*/  LDG.E R8, desc[UR14][R6.64] ;  /* 0x0000000e06087981 */ /* 0x010ea2000c1e1900 */
[----:B------:R-:W-:-:S04]  /*1730*/  IMAD.WIDE R10, R0, 0x4, R6 ;  /* 0x00000004000a7825 */ /* 0x000fc800078e0206 */
[----:B--2---:R-:W-:-:S05]  /*1740*/  FADD R49, R8, R49 ;  /* 0x0000003108317221 */ /* 0x004fca0000000000 */
[----:B------:R0:W-:Y:S04]  /*1750*/  STG.E desc[UR14][R6.64], R49 ;  /* 0x0000003106007986 */ /* 0x0001e8000c10190e */
[----:B------:R-:W2:Y:S01]  /*1760*/  LDG.E R8, desc[UR14][R10.64] ;  /* 0x0000000e0a087981 */ /* 0x000ea2000c1e1900 */
[----:B------:R-:W-:-:S04]  /*1770*/  IMAD.WIDE R14, R0, 0x4, R10 ;  /* 0x00000004000e7825 */ /* 0x000fc800078e020a */
[----:B--2---:R-:W-:-:S05]  /*1780*/  FADD R53, R8, R53 ;  /* 0x0000003508357221 */ /* 0x004fca0000000000 */
[----:B------:R1:W-:Y:S04]  /*1790*/  STG.E desc[UR14][R10.64], R53 ;  /* 0x000000350a007986 */ /* 0x0003e8000c10190e */
[----:B------:R-:W2:Y:S01]  /*17a0*/  LDG.E R8, desc[UR14][R14.64] ;  /* 0x0000000e0e087981 */ /* 0x000ea2000c1e1900 */
[----:B------:R-:W-:-:S04]  /*17b0*/  IMAD.WIDE R18, R0, 0x4, R14 ;  /* 0x0000000400127825 */ /* 0x000fc800078e020e */
[----:B--2---:R-:W-:-:S05]  /*17c0*/  FADD R45, R8, R45 ;  /* 0x0000002d082d7221 */ /* 0x004fca0000000000 */
[----:B------:R2:W-:Y:S04]  /*17d0*/  STG.E desc[UR14][R14.64], R45 ;  /* 0x0000002d0e007986 */ /* 0x0005e8000c10190e */
[----:B------:R-:W3:Y:S01]  /*17e0*/  LDG.E R8, desc[UR14][R18.64] ;  /* 0x0000000e12087981 */ /* 0x000ee2000c1e1900 */
[----:B0-----:R-:W-:-:S04]  /*17f0*/  IMAD.WIDE R6, R0, 0x4, R18 ;  /* 0x0000000400067825 */ /* 0x001fc800078e0212 */
[----:B---3--:R-:W-:-:S05]  /*1800*/  FADD R73, R8, R73 ;  /* 0x0000004908497221 */ /* 0x008fca0000000000 */
[----:B------:R0:W-:Y:S04]  /*1810*/  STG.E desc[UR14][R18.64], R73 ;  /* 0x0000004912007986 */ /* 0x0001e8000c10190e */
[----:B------:R-:W3:Y:S01]  /*1820*/  LDG.E R8, desc[UR14][R6.64] ;  /* 0x0000000e06087981 */ /* 0x000ee2000c1e1900 */
[----:B-1----:R-:W-:-:S04]  /*1830*/  IMAD.WIDE R10, R0, 0x4, R6 ;  /* 0x00000004000a7825 */ /* 0x002fc800078e0206 */
[----:B---3--:R-:W-:-:S05]  /*1840*/  FADD R75, R8, R75 ;  /* 0x0000004b084b7221 */ /* 0x008fca0000000000 */
[----:B------:R1:W-:Y:S04]  /*1850*/  STG.E desc[UR14][R6.64], R75 ;  /* 0x0000004b06007986 */ /* 0x0003e8000c10190e */
[----:B------:R-:W3:Y:S01]  /*1860*/  LDG.E R23, desc[UR14][R10.64] ;  /* 0x0000000e0a177981 */ /* 0x000ee2000c1e1900 */
[----:B--2---:R-:W-:-:S04]  /*1870*/  IMAD.WIDE R14, R0, 0x4, R10 ;  /* 0x00000004000e7825 */ /* 0x004fc800078e020a */
[----:B---3--:R-:W-:-:S05]  /*1880*/  FADD R23, R23, R2 ;  /* 0x0000000217177221 */ /* 0x008fca0000000000 */
[----:B------:R2:W-:Y:S04]  /*1890*/  STG.E desc[UR14][R10.64], R23 ;  /* 0x000000170a007986 */ /* 0x0005e8000c10190e */
[----:B------:R-:W3:Y:S01]  /*18a0*/  LDG.E R27, desc[UR14][R14.64] ;  /* 0x0000000e0e1b7981 */ /* 0x000ee2000c1e1900 */
[----:B0-----:R-:W-:-:S04]  /*18b0*/  IMAD.WIDE R18, R0, 0x4, R14 ;  /* 0x0000000400127825 */ /* 0x001fc800078e020e */
[----:B---3--:R-:W-:-:S05]  /*18c0*/  FADD R27, R27, R4 ;  /* 0x000000041b1b7221 */ /* 0x008fca0000000000 */
[----:B------:R-:W-:Y:S04]  /*18d0*/  STG.E desc[UR14][R14.64], R27 ;  /* 0x0000001b0e007986 */ /* 0x000fe8000c10190e */
[----:B------:R-:W3:Y:S02]  /*18e0*/  LDG.E R2, desc[UR14][R18.64] ;  /* 0x0000000e12027981 */ /* 0x000ee4000c1e1900 */
[----:B---3--:R-:W-:Y:S01]  /*18f0*/  FADD R31, R2, R5 ;  /* 0x00000005021f7221 */ /* 0x008fe20000000000 */
[----:B------:R-:W-:-:S04]  /*1900*/  IMAD.WIDE R4, R0, 0x4, R18 ;  /* 0x0000000400047825 */ /* 0x000fc800078e0212 */
[----:B------:R-:W-:Y:S04]  /*1910*/  STG.E desc[UR14][R18.64], R31 ;  /* 0x0000001f12007986 */ /* 0x000fe8000c10190e */
[----:B------:R-:W3:Y:S01]  /*1920*/  LDG.E R2, desc[UR14][R4.64] ;  /* 0x0000000e04027981 */ /* 0x000ee2000c1e1900 */
[----:B-1----:R-:W-:-:S04]  /*1930*/  IMAD.WIDE R6, R0, 0x4, R4 ;  /* 0x0000000400067825 */ /* 0x002fc800078e0204 */
[----:B---3--:R-:W-:-:S05]  /*1940*/  FADD R69, R2, R69 ;  /* 0x0000004502457221 */ /* 0x008fca0000000000 */
[----:B------:R0:W-:Y:S04]  /*1950*/  STG.E desc[UR14][R4.64], R69 ;  /* 0x0000004504007986 */ /* 0x0001e8000c10190e */
[----:B------:R-:W2:Y:S02]  /*1960*/  LDG.E R2, desc[UR14][R6.64] ;  /* 0x0000000e06027981 */ /* 0x000ea4000c1e1900 */
[----:B--2---:R-:W-:Y:S01]  /*1970*/  FADD R23, R2, R9 ;  /* 0x0000000902177221 */ /* 0x004fe20000000000 */
[----:B------:R-:W-:-:S04]  /*1980*/  IMAD.WIDE R8, R0, 0x4, R6 ;  /* 0x0000000400087825 */ /* 0x000fc800078e0206 */
        /* <DEDUP_REMOVED lines=12> */
[----:B------:R-:W-:Y:S04]  /*1a50*/  STG.E desc[UR14][R4.64], R21 ;  /* 0x0000001504007986 */ /* 0x000fe8000c10190e */
[----:B------:R-:W3:Y:S01]  /*1a60*/  LDG.E R2, desc[UR14][R6.64] ;  /* 0x0000000e06027981 */ /* 0x000ee2000c1e1900 */
[----:B--2---:R-:W-:-:S04]  /*1a70*/  IMAD.WIDE R8, R0, 0x4, R6 ;  /* 0x0000000400087825 */ /* 0x004fc800078e0206 */
[----:B---3--:R-:W-:-:S05]  /*1a80*/  FADD R25, R2, R25 ;  /* 0x0000001902197221 */ /* 0x008fca0000000000 */
[----:B------:R-:W-:Y:S04]  /*1a90*/  STG.E desc[UR14][R6.64], R25 ;  /* 0x0000001906007986 */ /* 0x000fe8000c10190e */
[----:B------:R-:W2:Y:S01]  /*1aa0*/  LDG.E R2, desc[UR14][R8.64] ;  /* 0x0000000e08027981 */ /* 0x000ea2000c1e1900 */
[----:B0-----:R-:W-:-:S04]  /*1ab0*/  IMAD.WIDE R10, R0, 0x4, R8 ;  /* 0x00000004000a7825 */ /* 0x001fc800078e0208 */
[----:B--2---:R-:W-:-:S05]  /*1ac0*/  FADD R29, R2, R29 ;  /* 0x0000001d021d7221 */ /* 0x004fca0000000000 */
[----:B------:R-:W-:Y:S04]  /*1ad0*/  STG.E desc[UR14][R8.64], R29 ;  /* 0x0000001d08007986 */ /* 0x000fe8000c10190e */
[----:B------:R-:W2:Y:S02]  /*1ae0*/  LDG.E R0, desc[UR14][R10.64] ;  /* 0x0000000e0a007981 */ /* 0x000ea4000c1e1900 */
[----:B--2---:R-:W-:-:S05]  /*1af0*/  FADD R3, R0, R3 ;  /* 0x0000000300037221 */ /* 0x004fca0000000000 */
[----:B------:R-:W-:Y:S01]  /*1b00*/  STG.E desc[UR14][R10.64], R3 ;  /* 0x000000030a007986 */ /* 0x000fe2000c10190e */
[----:B------:R-:W-:Y:S05]  /*1b10*/  EXIT ;  /* 0x000000000000794d */ /* 0x000fea0003800000 */
.L_x_6:
[----:B------:R-:W-:-:S00]  /*1b20*/  BRA `(.L_x_6) ;  /* 0xfffffffc00fc7947 */ /* 0x000fc0000383ffff */
[----:B------:R-:W-:-:S00]  /*1b30*/  NOP ;  /* 0x0000000000007918 */ /* 0x000fc00000000000 */
        /* <DEDUP_REMOVED lines=12> */
.L_x_7:


//--------------------- .nv.shared.matmulKernel   --------------------------
	.section	.nv.shared.matmulKernel,"aw",@nobits
	.sectionflags	@""
	.align	4
.nv.shared.matmulKernel:
	.zero		9216


//--------------------- .nv.shared.reserved.0     --------------------------
	.section	.nv.shared.reserved.0,"aw",@nobits
	.weak		__nv_reservedSMEM_offset_0_alias
	.size		__nv_reservedSMEM_offset_0_alias, 0, 64
	.other		__nv_reservedSMEM_offset_0_alias,@"STO_CUDA_RESERVED_SHARED STV_DEFAULT"
__nv_reservedSMEM_offset_0_alias:
	.zero		0
	.zero		64


//--------------------- .nv.constant0.matmulKernel --------------------------
	.section	.nv.constant0.matmulKernel,"a",@progbits
	.sectionflags	@""
	.align	4
.nv.constant0.matmulKernel:
	.zero		936


//--------------------- SYMBOLS --------------------------

	.type		.nv.reservedSmem.offset0,@object
	.size		.nv.reservedSmem.offset0,0x4
	.type		.nv.reservedSmem.cap,@object
	.size		.nv.reservedSmem.cap,0x4
